	.target	sm_90a

	.elftype	@"ET_EXEC"


//--------------------- .note.nv.tkinfo           --------------------------
	.section	.note.nv.tkinfo,"",@"SHT_NOTE"
	.sectionflags	@"SHF_NOTE_NV_TKINFO"
	.tkinfo
        /*0018*/ 	.word	0x00000002
        /*0030*/ 	.string	""
        /*0030*/ 	.string	"ptxas"
        /*0030*/ 	.string	"Cuda compilation tools, release 13.0, V13.0.88"
        /*0030*/ 	.string	"Build cuda_13.0.r13.0/compiler.36424714_0"
        /*0030*/ 	.string	"-arch sm_90a -m 64 "



//--------------------- .note.nv.cuinfo           --------------------------
	.section	.note.nv.cuinfo,"",@"SHT_NOTE"
	.sectionflags	@"SHF_NOTE_NV_CUINFO"
        /*0018*/ 	.short	0x0002
        /*001a*/ 	.short	0x005a
        /*001c*/ 	.short	0x0082
	.zero		2


//--------------------- .nv.info                  --------------------------
	.section	.nv.info,"",@"SHT_CUDA_INFO"
	.align	4


	//----- nvinfo : EIATTR_REGCOUNT
	.align		4
        /*0000*/ 	.byte	0x04, 0x2f
        /*0002*/ 	.short	(.L_15 - .L_14)
	.align		4
.L_14:
        /*0004*/ 	.word	index@(_ZN7cutlass13device_kernelINS_4gemm6kernel13GemmUniversalIN4cute5tupleIJiiiiEEENS1_10collective13CollectiveMmaINS1_34MainloopSm90TmaGmmaWarpSpecializedILi4ENS5_IJNS4_1CILi2EEENSA_ILi1EEESC_EEENS1_35KernelTmaWarpSpecializedCooperativeEEENS5_IJNSA_ILi256EEESG_NSA_ILi32EEEEEEaNS5_IJlSC_lEEEaSJ_NS4_8TiledMMAINS4_8MMA_AtomIJNS4_4SM904GMMA27MMA_64x256x32_S32S8S8_SS_TNEEEENS4_6LayoutISD_NS5_IJSC_NSA_ILi0EEESR_EEEEENS5_IJNS4_10UnderscoreESU_SU_EEEEENS4_13SM90_TMA_LOADENS4_14ComposedLayoutINS4_7SwizzleILi1ELi4ELi3EEENS4_18smem_ptr_flag_bitsILi8EEENSQ_INS5_IJNSA_ILi8EEESH_EEENS5_IJSH_SC_EEEEEEEvNS4_8identityENS4_23SM90_TMA_LOAD_MULTICASTES17_vS18_EENS_8epilogue10collective6detail29Sm90TmaWarpSpecializedAdapterINS1C_15DefaultEpilogueIaSJ_SJ_NS1B_6thread17LinearCombinationIaLi1EiiLNS1G_9ScaleType4KindE0ELNS_15FloatRoundStyleE2EaEENS1_15EpilogueDefaultEEEEEvvEEEEvNT_6ParamsE)
        /*0008*/ 	.word	0x000000a8


	//----- nvinfo : EIATTR_FRAME_SIZE
	.align		4
.L_15:
        /*000c*/ 	.byte	0x04, 0x11
        /*000e*/ 	.short	(.L_17 - .L_16)
	.align		4
.L_16:
        /*0010*/ 	.word	index@(_ZN7cutlass13device_kernelINS_4gemm6kernel13GemmUniversalIN4cute5tupleIJiiiiEEENS1_10collective13CollectiveMmaINS1_34MainloopSm90TmaGmmaWarpSpecializedILi4ENS5_IJNS4_1CILi2EEENSA_ILi1EEESC_EEENS1_35KernelTmaWarpSpecializedCooperativeEEENS5_IJNSA_ILi256EEESG_NSA_ILi32EEEEEEaNS5_IJlSC_lEEEaSJ_NS4_8TiledMMAINS4_8MMA_AtomIJNS4_4SM904GMMA27MMA_64x256x32_S32S8S8_SS_TNEEEENS4_6LayoutISD_NS5_IJSC_NSA_ILi0EEESR_EEEEENS5_IJNS4_10UnderscoreESU_SU_EEEEENS4_13SM90_TMA_LOADENS4_14ComposedLayoutINS4_7SwizzleILi1ELi4ELi3EEENS4_18smem_ptr_flag_bitsILi8EEENSQ_INS5_IJNSA_ILi8EEESH_EEENS5_IJSH_SC_EEEEEEEvNS4_8identityENS4_23SM90_TMA_LOAD_MULTICASTES17_vS18_EENS_8epilogue10collective6detail29Sm90TmaWarpSpecializedAdapterINS1C_15DefaultEpilogueIaSJ_SJ_NS1B_6thread17LinearCombinationIaLi1EiiLNS1G_9ScaleType4KindE0ELNS_15FloatRoundStyleE2EaEENS1_15EpilogueDefaultEEEEEvvEEEEvNT_6ParamsE)
        /*0014*/ 	.word	0x000002c0


	//----- nvinfo : EIATTR_MIN_STACK_SIZE
	.align		4
.L_17:
        /*0018*/ 	.byte	0x04, 0x12
        /*001a*/ 	.short	(.L_19 - .L_18)
	.align		4
.L_18:
        /*001c*/ 	.word	index@(_ZN7cutlass13device_kernelINS_4gemm6kernel13GemmUniversalIN4cute5tupleIJiiiiEEENS1_10collective13CollectiveMmaINS1_34MainloopSm90TmaGmmaWarpSpecializedILi4ENS5_IJNS4_1CILi2EEENSA_ILi1EEESC_EEENS1_35KernelTmaWarpSpecializedCooperativeEEENS5_IJNSA_ILi256EEESG_NSA_ILi32EEEEEEaNS5_IJlSC_lEEEaSJ_NS4_8TiledMMAINS4_8MMA_AtomIJNS4_4SM904GMMA27MMA_64x256x32_S32S8S8_SS_TNEEEENS4_6LayoutISD_NS5_IJSC_NSA_ILi0EEESR_EEEEENS5_IJNS4_10UnderscoreESU_SU_EEEEENS4_13SM90_TMA_LOADENS4_14ComposedLayoutINS4_7SwizzleILi1ELi4ELi3EEENS4_18smem_ptr_flag_bitsILi8EEENSQ_INS5_IJNSA_ILi8EEESH_EEENS5_IJSH_SC_EEEEEEEvNS4_8identityENS4_23SM90_TMA_LOAD_MULTICASTES17_vS18_EENS_8epilogue10collective6detail29Sm90TmaWarpSpecializedAdapterINS1C_15DefaultEpilogueIaSJ_SJ_NS1B_6thread17LinearCombinationIaLi1EiiLNS1G_9ScaleType4KindE0ELNS_15FloatRoundStyleE2EaEENS1_15EpilogueDefaultEEEEEvvEEEEvNT_6ParamsE)
        /*0020*/ 	.word	0x000002c0
.L_19:


//--------------------- .nv.compat                --------------------------
	.section	.nv.compat,"",@"SHT_CUDA_COMPAT_INFO"
	.align	4
        /*0000*/ 	.byte	0x02, 0x09, 0x01, 0x00, 0x02, 0x02, 0x04, 0x00, 0x02, 0x05, 0x05, 0x00, 0x03, 0x07, 0x01, 0x01
        /*0010*/ 	.byte	0x02, 0x03, 0x01, 0x00, 0x02, 0x06, 0x01, 0x00, 0x04, 0x0b, 0x08, 0x00, 0x00, 0x00, 0x00, 0x00
        /*0020*/ 	.byte	0x00, 0x00, 0x00, 0x00


//--------------------- .nv.info._ZN7cutlass13device_kernelINS_4gemm6kernel13GemmUniversalIN4cute5tupleIJiiiiEEENS1_10collective13CollectiveMmaINS1_34MainloopSm90TmaGmmaWarpSpecializedILi4ENS5_IJNS4_1CILi2EEENSA_ILi1EEESC_EEENS1_35KernelTmaWarpSpecializedCooperativeEEENS5_IJNSA_ILi256EEESG_NSA_ILi32EEEEEEaNS5_IJlSC_lEEEaSJ_NS4_8TiledMMAINS4_8MMA_AtomIJNS4_4SM904GMMA27MMA_64x256x32_S32S8S8_SS_TNEEEENS4_6LayoutISD_NS5_IJSC_NSA_ILi0EEESR_EEEEENS5_IJNS4_10UnderscoreESU_SU_EEEEENS4_13SM90_TMA_LOADENS4_14ComposedLayoutINS4_7SwizzleILi1ELi4ELi3EEENS4_18smem_ptr_flag_bitsILi8EEENSQ_INS5_IJNSA_ILi8EEESH_EEENS5_IJSH_SC_EEEEEEEvNS4_8identityENS4_23SM90_TMA_LOAD_MULTICASTES17_vS18_EENS_8epilogue10collective6detail29Sm90TmaWarpSpecializedAdapterINS1C_15DefaultEpilogueIaSJ_SJ_NS1B_6thread17LinearCombinationIaLi1EiiLNS1G_9ScaleType4KindE0ELNS_15FloatRoundStyleE2EaEENS1_15EpilogueDefaultEEEEEvvEEEEvNT_6ParamsE --------------------------
	.section	.nv.info._ZN7cutlass13device_kernelINS_4gemm6kernel13GemmUniversalIN4cute5tupleIJiiiiEEENS1_10collective13CollectiveMmaINS1_34MainloopSm90TmaGmmaWarpSpecializedILi4ENS5_IJNS4_1CILi2EEENSA_ILi1EEESC_EEENS1_35KernelTmaWarpSpecializedCooperativeEEENS5_IJNSA_ILi256EEESG_NSA_ILi32EEEEEEaNS5_IJlSC_lEEEaSJ_NS4_8TiledMMAINS4_8MMA_AtomIJNS4_4SM904GMMA27MMA_64x256x32_S32S8S8_SS_TNEEEENS4_6LayoutISD_NS5_IJSC_NSA_ILi0EEESR_EEEEENS5_IJNS4_10UnderscoreESU_SU_EEEEENS4_13SM90_TMA_LOADENS4_14ComposedLayoutINS4_7SwizzleILi1ELi4ELi3EEENS4_18smem_ptr_flag_bitsILi8EEENSQ_INS5_IJNSA_ILi8EEESH_EEENS5_IJSH_SC_EEEEEEEvNS4_8identityENS4_23SM90_TMA_LOAD_MULTICASTES17_vS18_EENS_8epilogue10collective6detail29Sm90TmaWarpSpecializedAdapterINS1C_15DefaultEpilogueIaSJ_SJ_NS1B_6thread17LinearCombinationIaLi1EiiLNS1G_9ScaleType4KindE0ELNS_15FloatRoundStyleE2EaEENS1_15EpilogueDefaultEEEEEvvEEEEvNT_6ParamsE,"",@"SHT_CUDA_INFO"
	.sectionflags	@""
	.align	4


	//----- nvinfo : EIATTR_CUDA_API_VERSION
	.align		4
        /*0000*/ 	.byte	0x04, 0x37
        /*0002*/ 	.short	(.L_21 - .L_20)
.L_20:
        /*0004*/ 	.word	0x00000082


	//----- nvinfo : EIATTR_KPARAM_INFO
	.align		4
.L_21:
        /*0008*/ 	.byte	0x04, 0x17
        /*000a*/ 	.short	(.L_23 - .L_22)
.L_22:
        /*000c*/ 	.word	0x00000000
        /*0010*/ 	.short	0x0000
        /*0012*/ 	.short	0x0070
        /*0014*/ 	.byte	0x00, 0xf0, 0x01, 0x10


	//----- nvinfo : EIATTR_SPARSE_MMA_MASK
	.align		4
.L_23:
        /*0018*/ 	.byte	0x03, 0x50
        /*001a*/ 	.short	0x0000


	//----- nvinfo : EIATTR_MAXREG_COUNT
	.align		4
        /*001c*/ 	.byte	0x03, 0x1b
        /*001e*/ 	.short	0x00a8


	//----- nvinfo : EIATTR_NUM_BARRIERS
	.align		4
        /*0020*/ 	.byte	0x02, 0x4c
        /*0022*/ 	.byte	0x01
	.zero		1


	//----- nvinfo : EIATTR_EXTERNS
	.align		4
        /*0024*/ 	.byte	0x04, 0x0f
        /*0026*/ 	.short	(.L_25 - .L_24)


	//   ....[0]....
	.align		4
.L_24:
        /*0028*/ 	.word	index@(__assertfail)


	//----- nvinfo : EIATTR_ANNOTATIONS
	.align		4
.L_25:
        /*002c*/ 	.byte	0x04, 0x55
        /*002e*/ 	.short	(.L_27 - .L_26)


	//   ....[0]....
.L_26:
        /*0030*/ 	.word	0x00000001
        /*0034*/ 	.byte	0xf0, 0x09, 0x00, 0x00, 0x01, 0x00, 0x00, 0x00, 0x10, 0x0a, 0x00, 0x00, 0x01, 0x00, 0x00, 0x00
        /* <DEDUP_REMOVED lines=251> */
        /*0ff4*/ 	.byte	0xf0, 0x18, 0x01, 0x00, 0x01, 0x00, 0x00, 0x00, 0x10, 0x19, 0x01, 0x00


	//----- nvinfo : EIATTR_MERCURY_ISA_VERSION
	.align		4
.L_27:
        /*1000*/ 	.byte	0x03, 0x5f
        /*1002*/ 	.short	0x0101


	//----- nvinfo : EIATTR_INT_WARP_WIDE_INSTR_OFFSETS
	.align		4
        /*1004*/ 	.byte	0x04, 0x31
        /*1006*/ 	.short	(.L_29 - .L_28)


	//   ....[0]....
.L_28:
        /*1008*/ 	.word	0x00000580


	//   ....[1]....
        /*100c*/ 	.word	0x00000590


	//   ....[2]....
        /*1010*/ 	.word	0x00000710


	//   ....[3]....
        /*1014*/ 	.word	0x00002b60


	//----- nvinfo : EIATTR_COOP_GROUP_MASK_REGIDS
	.align		4
.L_29:
        /*1018*/ 	.byte	0x04, 0x29
        /*101a*/ 	.short	(.L_31 - .L_30)


	//   ....[0]....
.L_30:
        /*101c*/ 	.word	0xffffffff


	//   ....[1]....
        /*1020*/ 	.word	0xffffffff


	//   ....[2]....
        /*1024*/ 	.word	0xffffffff


	//   ....[3]....
        /*1028*/ 	.word	0xffffffff


	//   ....[4]....
        /*102c*/ 	.word	0xffffffff


	//   ....[5]....
        /*1030*/ 	.word	0xffffffff


	//----- nvinfo : EIATTR_COOP_GROUP_INSTR_OFFSETS
	.align		4
.L_31:
        /*1034*/ 	.byte	0x04, 0x28
        /*1036*/ 	.short	(.L_33 - .L_32)


	//   ....[0]....
.L_32:
        /*1038*/ 	.word	0x00000070


	//   ....[1]....
        /*103c*/ 	.word	0x00000080


	//   ....[2]....
        /*1040*/ 	.word	0x000001a0


	//   ....[3]....
        /*1044*/ 	.word	0x000003d0


	//   ....[4]....
        /*1048*/ 	.word	0x00000840


	//   ....[5]....
        /*104c*/ 	.word	0x00001410


	//----- nvinfo : EIATTR_REG_RECONFIG
	.align		4
.L_33:
        /*1050*/ 	.byte	0x01, 0x54
	.zero		2


	//----- nvinfo : EIATTR_SYSCALL_OFFSETS
	.align		4
        /*1054*/ 	.byte	0x04, 0x46
        /*1056*/ 	.short	(.L_35 - .L_34)


	//   ....[0]....
.L_34:
        /*1058*/ 	.word	0x000015d0


	//----- nvinfo : EIATTR_MBARRIER_INSTR_OFFSETS
	.align		4
.L_35:
        /*105c*/ 	.byte	0x04, 0x39
        /*105e*/ 	.short	(.L_37 - .L_36)


	//   ....[0]....
.L_36:
        /*1060*/ 	.word	0x00000320
        /*1064*/ 	.word	0x000000ff
        /*1068*/ 	.word	0x00000000
        /*106c*/ 	.short	0x0100
        /*106e*/ 	.byte	0x08
	.zero		1


	//   ....[1]....
        /*1070*/ 	.word	0x00000330
        /*1074*/ 	.word	0x000000ff
        /*1078*/ 	.word	0x00000020
        /*107c*/ 	.short	0x0100
        /*107e*/ 	.byte	0x08
	.zero		1


	//   ....[2]....
        /*1080*/ 	.word	0x00000340
        /*1084*/ 	.word	0x000000ff
        /*1088*/ 	.word	0x00000008
        /*108c*/ 	.short	0x0100
        /*108e*/ 	.byte	0x08
	.zero		1


	//   ....[3]....
        /*1090*/ 	.word	0x00000350
        /*1094*/ 	.word	0x000000ff
        /*1098*/ 	.word	0x00000028
        /*109c*/ 	.short	0x0100
        /*109e*/ 	.byte	0x08
	.zero		1


	//   ....[4]....
        /*10a0*/ 	.word	0x00000360
        /*10a4*/ 	.word	0x000000ff
        /*10a8*/ 	.word	0x00000010
        /*10ac*/ 	.short	0x0100
        /*10ae*/ 	.byte	0x08
	.zero		1


	//   ....[5]....
        /*10b0*/ 	.word	0x00000370
        /*10b4*/ 	.word	0x000000ff
        /*10b8*/ 	.word	0x00000030
        /*10bc*/ 	.short	0x0100
        /*10be*/ 	.byte	0x08
	.zero		1


	//   ....[6]....
        /*10c0*/ 	.word	0x00000380
        /*10c4*/ 	.word	0x000000ff
        /*10c8*/ 	.word	0x00000018
        /*10cc*/ 	.short	0x0100
        /*10ce*/ 	.byte	0x08
	.zero		1


	//   ....[7]....
        /*10d0*/ 	.word	0x00000390
        /*10d4*/ 	.word	0x000000ff
        /*10d8*/ 	.word	0x00000038
        /*10dc*/ 	.short	0x0100
        /*10de*/ 	.byte	0x08
	.zero		1


	//   ....[8]....
        /*10e0*/ 	.word	0x00000770
        /*10e4*/ 	.word	0x000000ff
        /*10e8*/ 	.word	0x00000050
        /*10ec*/ 	.short	0x0100
        /*10ee*/ 	.byte	0x06
	.zero		1


	//   ....[9]....
        /*10f0*/ 	.word	0x000007a0
        /*10f4*/ 	.word	0x000000ff
        /*10f8*/ 	.word	0x00000058
        /*10fc*/ 	.short	0x0100
        /*10fe*/ 	.byte	0x06
	.zero		1


	//   ....[10]....
        /*1100*/ 	.word	0x000016b0
        /*1104*/ 	.word	0x00000003
        /*1108*/ 	.word	0x00000000
        /*110c*/ 	.short	0x010a
        /*110e*/ 	.byte	0x3f
	.zero		1


	//   ....[11]....
        /*1110*/ 	.word	0x000016f0
        /*1114*/ 	.word	0x00000003
        /*1118*/ 	.word	0x00000000
        /*111c*/ 	.short	0x010a
        /*111e*/ 	.byte	0x3f
	.zero		1


	//   ....[12]....
        /*1120*/ 	.word	0x00001d90
        /*1124*/ 	.word	0x00000005
        /*1128*/ 	.word	0x00000000
        /*112c*/ 	.short	0x010a
        /*112e*/ 	.byte	0x3f
	.zero		1


	//   ....[13]....
        /*1130*/ 	.word	0x00001dd0
        /*1134*/ 	.word	0x00000005
        /*1138*/ 	.word	0x00000000
        /*113c*/ 	.short	0x010a
        /*113e*/ 	.byte	0x3f
	.zero		1


	//   ....[14]....
        /*1140*/ 	.word	0x00002a00
        /*1144*/ 	.word	0x00000005
        /*1148*/ 	.word	0x00000000
        /*114c*/ 	.short	0x0101
        /*114e*/ 	.byte	0x3f
	.zero		1


	//   ....[15]....
        /*1150*/ 	.word	0x00002bf0
        /*1154*/ 	.word	0x00000000
        /*1158*/ 	.word	0x00000000
        /*115c*/ 	.short	0x0101
        /*115e*/ 	.byte	0x3f
	.zero		1


	//   ....[16]....
        /*1160*/ 	.word	0x00011470
        /*1164*/ 	.word	0x0000000c
        /*1168*/ 	.word	0x00000020
        /*116c*/ 	.short	0x010a
        /*116e*/ 	.byte	0x3f
	.zero		1


	//   ....[17]....
        /*1170*/ 	.word	0x00011860
        /*1174*/ 	.word	0x00000002
        /*1178*/ 	.word	0x00000058
        /*117c*/ 	.short	0x0101
        /*117e*/ 	.byte	0x3f
	.zero		1


	//   ....[18]....
        /*1180*/ 	.word	0x00012010
        /*1184*/ 	.word	0x00000005
        /*1188*/ 	.word	0x00000000
        /*118c*/ 	.short	0x010a
        /*118e*/ 	.byte	0x3f
	.zero		1


	//   ....[19]....
        /*1190*/ 	.word	0x000120a0
        /*1194*/ 	.word	0x00000007
        /*1198*/ 	.word	0x00000000
        /*119c*/ 	.short	0x010a
        /*119e*/ 	.byte	0x3f
	.zero		1


	//   ....[20]....
        /*11a0*/ 	.word	0x00012130
        /*11a4*/ 	.word	0x00000007
        /*11a8*/ 	.word	0x00000000
        /*11ac*/ 	.short	0x010a
        /*11ae*/ 	.byte	0x3f
	.zero		1


	//   ....[21]....
        /*11b0*/ 	.word	0x000121c0
        /*11b4*/ 	.word	0x00000003
        /*11b8*/ 	.word	0x00000000
        /*11bc*/ 	.short	0x010a
        /*11be*/ 	.byte	0x3f
	.zero		1


	//   ....[22]....
        /*11c0*/ 	.word	0x00012220
        /*11c4*/ 	.word	0x00000003
        /*11c8*/ 	.word	0x00000000
        /*11cc*/ 	.short	0x010a
        /*11ce*/ 	.byte	0x3f
	.zero		1


	//   ....[23]....
        /*11d0*/ 	.word	0x00012270
        /*11d4*/ 	.word	0x00000005
        /*11d8*/ 	.word	0x00000000
        /*11dc*/ 	.short	0x010a
        /*11de*/ 	.byte	0x3f
	.zero		1


	//   ....[24]....
        /*11e0*/ 	.word	0x00012340
        /*11e4*/ 	.word	0x0000000c
        /*11e8*/ 	.word	0x00000020
        /*11ec*/ 	.short	0x010a
        /*11ee*/ 	.byte	0x3f
	.zero		1


	//   ....[25]....
        /*11f0*/ 	.word	0x00012410
        /*11f4*/ 	.word	0x00000005
        /*11f8*/ 	.word	0x00000000
        /*11fc*/ 	.short	0x010a
        /*11fe*/ 	.byte	0x3f
	.zero		1


	//   ....[26]....
        /*1200*/ 	.word	0x00012460
        /*1204*/ 	.word	0x00000007
        /*1208*/ 	.word	0x00000000
        /*120c*/ 	.short	0x010a
        /*120e*/ 	.byte	0x3f
	.zero		1


	//   ....[27]....
        /*1210*/ 	.word	0x000124b0
        /*1214*/ 	.word	0x00000007
        /*1218*/ 	.word	0x00000000
        /*121c*/ 	.short	0x010a
        /*121e*/ 	.byte	0x3f
	.zero		1


	//----- nvinfo : EIATTR_NUM_MBARRIERS
	.align		4
.L_37:
        /*1220*/ 	.byte	0x03, 0x38
        /*1222*/ 	.short	0x000a


	//----- nvinfo : EIATTR_EXIT_INSTR_OFFSETS
	.align		4
        /*1224*/ 	.byte	0x04, 0x1c
        /*1226*/ 	.short	(.L_39 - .L_38)


	//   ....[0]....
.L_38:
        /*1228*/ 	.word	0x00000aa0


	//   ....[1]....
        /*122c*/ 	.word	0x00001330


	//   ....[2]....
        /*1230*/ 	.word	0x00010ab0


	//   ....[3]....
        /*1234*/ 	.word	0x000110d0


	//   ....[4]....
        /*1238*/ 	.word	0x00012210


	//----- nvinfo : EIATTR_MAX_THREADS
	.align		4
.L_39:
        /*123c*/ 	.byte	0x04, 0x05
        /*123e*/ 	.short	(.L_41 - .L_40)
.L_40:
        /*1240*/ 	.word	0x00000180
        /*1244*/ 	.word	0x00000001
        /*1248*/ 	.word	0x00000001


	//----- nvinfo : EIATTR_CRS_STACK_SIZE
	.align		4
.L_41:
        /*124c*/ 	.byte	0x04, 0x1e
        /*124e*/ 	.short	(.L_43 - .L_42)
.L_42:
        /*1250*/ 	.word	0x00000000


	//----- nvinfo : EIATTR_CBANK_PARAM_SIZE
	.align		4
.L_43:
        /*1254*/ 	.byte	0x03, 0x19
        /*1256*/ 	.short	0x0470


	//----- nvinfo : EIATTR_PARAM_CBANK
	.align		4
        /*1258*/ 	.byte	0x04, 0x0a
        /*125a*/ 	.short	(.L_45 - .L_44)
	.align		4
.L_44:
        /*125c*/ 	.word	index@(.nv.constant0._ZN7cutlass13device_kernelINS_4gemm6kernel13GemmUniversalIN4cute5tupleIJiiiiEEENS1_10collective13CollectiveMmaINS1_34MainloopSm90TmaGmmaWarpSpecializedILi4ENS5_IJNS4_1CILi2EEENSA_ILi1EEESC_EEENS1_35KernelTmaWarpSpecializedCooperativeEEENS5_IJNSA_ILi256EEESG_NSA_ILi32EEEEEEaNS5_IJlSC_lEEEaSJ_NS4_8TiledMMAINS4_8MMA_AtomIJNS4_4SM904GMMA27MMA_64x256x32_S32S8S8_SS_TNEEEENS4_6LayoutISD_NS5_IJSC_NSA_ILi0EEESR_EEEEENS5_IJNS4_10UnderscoreESU_SU_EEEEENS4_13SM90_TMA_LOADENS4_14ComposedLayoutINS4_7SwizzleILi1ELi4ELi3EEENS4_18smem_ptr_flag_bitsILi8EEENSQ_INS5_IJNSA_ILi8EEESH_EEENS5_IJSH_SC_EEEEEEEvNS4_8identityENS4_23SM90_TMA_LOAD_MULTICASTES17_vS18_EENS_8epilogue10collective6detail29Sm90TmaWarpSpecializedAdapterINS1C_15DefaultEpilogueIaSJ_SJ_NS1B_6thread17LinearCombinationIaLi1EiiLNS1G_9ScaleType4KindE0ELNS_15FloatRoundStyleE2EaEENS1_15EpilogueDefaultEEEEEvvEEEEvNT_6ParamsE)
        /*1260*/ 	.short	0x0210
        /*1262*/ 	.short	0x0470


	//----- nvinfo : EIATTR_SW_WAR
	.align		4
.L_45:
        /*1264*/ 	.byte	0x04, 0x36
        /*1266*/ 	.short	(.L_47 - .L_46)
.L_46:
        /*1268*/ 	.word	0x00000008
.L_47:


//--------------------- .nv.callgraph             --------------------------
	.section	.nv.callgraph,"",@"SHT_CUDA_CALLGRAPH"
	.align	4
	.sectionentsize	8
	.align		4
        /*0000*/ 	.word	0x00000000
	.align		4
        /*0004*/ 	.word	0xffffffff
	.align		4
        /*0008*/ 	.word	index@(_ZN7cutlass13device_kernelINS_4gemm6kernel13GemmUniversalIN4cute5tupleIJiiiiEEENS1_10collective13CollectiveMmaINS1_34MainloopSm90TmaGmmaWarpSpecializedILi4ENS5_IJNS4_1CILi2EEENSA_ILi1EEESC_EEENS1_35KernelTmaWarpSpecializedCooperativeEEENS5_IJNSA_ILi256EEESG_NSA_ILi32EEEEEEaNS5_IJlSC_lEEEaSJ_NS4_8TiledMMAINS4_8MMA_AtomIJNS4_4SM904GMMA27MMA_64x256x32_S32S8S8_SS_TNEEEENS4_6LayoutISD_NS5_IJSC_NSA_ILi0EEESR_EEEEENS5_IJNS4_10UnderscoreESU_SU_EEEEENS4_13SM90_TMA_LOADENS4_14ComposedLayoutINS4_7SwizzleILi1ELi4ELi3EEENS4_18smem_ptr_flag_bitsILi8EEENSQ_INS5_IJNSA_ILi8EEESH_EEENS5_IJSH_SC_EEEEEEEvNS4_8identityENS4_23SM90_TMA_LOAD_MULTICASTES17_vS18_EENS_8epilogue10collective6detail29Sm90TmaWarpSpecializedAdapterINS1C_15DefaultEpilogueIaSJ_SJ_NS1B_6thread17LinearCombinationIaLi1EiiLNS1G_9ScaleType4KindE0ELNS_15FloatRoundStyleE2EaEENS1_15EpilogueDefaultEEEEEvvEEEEvNT_6ParamsE)
	.align		4
        /*000c*/ 	.word	index@(__assertfail)
	.align		4
        /*0010*/ 	.word	0x00000000
	.align		4
        /*0014*/ 	.word	0xfffffffe
	.align		4
        /*0018*/ 	.word	0x00000000
	.align		4
        /*001c*/ 	.word	0xfffffffd
	.align		4
        /*0020*/ 	.word	0x00000000
	.align		4
        /*0024*/ 	.word	0xfffffffc


//--------------------- .nv.constant4             --------------------------
	.section	.nv.constant4,"a",@progbits
	.align	8
	.align		8
.nv.constant4:
        /*0000*/ 	.dword	__assertfail
	.align		8
        /*0008*/ 	.dword	__unnamed_1
	.align		8
        /*0010*/ 	.dword	_ZN39_INTERNAL_8cdf5722_4_k_cu_2bb5ecd5_73874cuda3std3__45__cpo5beginE
	.align		8
        /*0018*/ 	.dword	_ZN39_INTERNAL_8cdf5722_4_k_cu_2bb5ecd5_73874cuda3std3__45__cpo3endE
	.align		8
        /*0020*/ 	.dword	_ZN39_INTERNAL_8cdf5722_4_k_cu_2bb5ecd5_73874cuda3std3__45__cpo6cbeginE
	.align		8
        /*0028*/ 	.dword	_ZN39_INTERNAL_8cdf5722_4_k_cu_2bb5ecd5_73874cuda3std3__45__cpo4cendE
	.align		8
        /*0030*/ 	.dword	_ZN39_INTERNAL_8cdf5722_4_k_cu_2bb5ecd5_73874cuda3std3__441_GLOBAL__N__8cdf5722_4_k_cu_2bb5ecd5_73876ignoreE
	.align		8
        /*0038*/ 	.dword	_ZN39_INTERNAL_8cdf5722_4_k_cu_2bb5ecd5_73874cuda3std3__419piecewise_constructE
	.align		8
        /*0040*/ 	.dword	_ZN39_INTERNAL_8cdf5722_4_k_cu_2bb5ecd5_73874cuda3std3__48in_placeE
	.align		8
        /*0048*/ 	.dword	_ZN39_INTERNAL_8cdf5722_4_k_cu_2bb5ecd5_73874cuda3std6ranges3__45__cpo4swapE
	.align		8
        /*0050*/ 	.dword	_ZN39_INTERNAL_8cdf5722_4_k_cu_2bb5ecd5_73874cuda3std6ranges3__45__cpo9iter_moveE
	.align		8
        /*0058*/ 	.dword	_ZN39_INTERNAL_8cdf5722_4_k_cu_2bb5ecd5_73874cute7productE
	.align		8
        /*0060*/ 	.dword	_ZN39_INTERNAL_8cdf5722_4_k_cu_2bb5ecd5_73874cute1_E
	.align		8
        /*0068*/ 	.dword	$str$22
	.align		8
        /*0070*/ 	.dword	$str$23


//--------------------- .text._ZN7cutlass13device_kernelINS_4gemm6kernel13GemmUniversalIN4cute5tupleIJiiiiEEENS1_10collective13CollectiveMmaINS1_34MainloopSm90TmaGmmaWarpSpecializedILi4ENS5_IJNS4_1CILi2EEENSA_ILi1EEESC_EEENS1_35KernelTmaWarpSpecializedCooperativeEEENS5_IJNSA_ILi256EEESG_NSA_ILi32EEEEEEaNS5_IJlSC_lEEEaSJ_NS4_8TiledMMAINS4_8MMA_AtomIJNS4_4SM904GMMA27MMA_64x256x32_S32S8S8_SS_TNEEEENS4_6LayoutISD_NS5_IJSC_NSA_ILi0EEESR_EEEEENS5_IJNS4_10UnderscoreESU_SU_EEEEENS4_13SM90_TMA_LOADENS4_14ComposedLayoutINS4_7SwizzleILi1ELi4ELi3EEENS4_18smem_ptr_flag_bitsILi8EEENSQ_INS5_IJNSA_ILi8EEESH_EEENS5_IJSH_SC_EEEEEEEvNS4_8identityENS4_23SM90_TMA_LOAD_MULTICASTES17_vS18_EENS_8epilogue10collective6detail29Sm90TmaWarpSpecializedAdapterINS1C_15DefaultEpilogueIaSJ_SJ_NS1B_6thread17LinearCombinationIaLi1EiiLNS1G_9ScaleType4KindE0ELNS_15FloatRoundStyleE2EaEENS1_15EpilogueDefaultEEEEEvvEEEEvNT_6ParamsE --------------------------
	.section	.text._ZN7cutlass13device_kernelINS_4gemm6kernel13GemmUniversalIN4cute5tupleIJiiiiEEENS1_10collective13CollectiveMmaINS1_34MainloopSm90TmaGmmaWarpSpecializedILi4ENS5_IJNS4_1CILi2EEENSA_ILi1EEESC_EEENS1_35KernelTmaWarpSpecializedCooperativeEEENS5_IJNSA_ILi256EEESG_NSA_ILi32EEEEEEaNS5_IJlSC_lEEEaSJ_NS4_8TiledMMAINS4_8MMA_AtomIJNS4_4SM904GMMA27MMA_64x256x32_S32S8S8_SS_TNEEEENS4_6LayoutISD_NS5_IJSC_NSA_ILi0EEESR_EEEEENS5_IJNS4_10UnderscoreESU_SU_EEEEENS4_13SM90_TMA_LOADENS4_14ComposedLayoutINS4_7SwizzleILi1ELi4ELi3EEENS4_18smem_ptr_flag_bitsILi8EEENSQ_INS5_IJNSA_ILi8EEESH_EEENS5_IJSH_SC_EEEEEEEvNS4_8identityENS4_23SM90_TMA_LOAD_MULTICASTES17_vS18_EENS_8epilogue10collective6detail29Sm90TmaWarpSpecializedAdapterINS1C_15DefaultEpilogueIaSJ_SJ_NS1B_6thread17LinearCombinationIaLi1EiiLNS1G_9ScaleType4KindE0ELNS_15FloatRoundStyleE2EaEENS1_15EpilogueDefaultEEEEEvvEEEEvNT_6ParamsE,"ax",@progbits
	.align	128
.text._ZN7cutlass13device_kernelINS_4gemm6kernel13GemmUniversalIN4cute5tupleIJiiiiEEENS1_10collective13CollectiveMmaINS1_34MainloopSm90TmaGmmaWarpSpecializedILi4ENS5_IJNS4_1CILi2EEENSA_ILi1EEESC_EEENS1_35KernelTmaWarpSpecializedCooperativeEEENS5_IJNSA_ILi256EEESG_NSA_ILi32EEEEEEaNS5_IJlSC_lEEEaSJ_NS4_8TiledMMAINS4_8MMA_AtomIJNS4_4SM904GMMA27MMA_64x256x32_S32S8S8_SS_TNEEEENS4_6LayoutISD_NS5_IJSC_NSA_ILi0EEESR_EEEEENS5_IJNS4_10UnderscoreESU_SU_EEEEENS4_13SM90_TMA_LOADENS4_14ComposedLayoutINS4_7SwizzleILi1ELi4ELi3EEENS4_18smem_ptr_flag_bitsILi8EEENSQ_INS5_IJNSA_ILi8EEESH_EEENS5_IJSH_SC_EEEEEEEvNS4_8identityENS4_23SM90_TMA_LOAD_MULTICASTES17_vS18_EENS_8epilogue10collective6detail29Sm90TmaWarpSpecializedAdapterINS1C_15DefaultEpilogueIaSJ_SJ_NS1B_6thread17LinearCombinationIaLi1EiiLNS1G_9ScaleType4KindE0ELNS_15FloatRoundStyleE2EaEENS1_15EpilogueDefaultEEEEEvvEEEEvNT_6ParamsE:
        .type           _ZN7cutlass13device_kernelINS_4gemm6kernel13GemmUniversalIN4cute5tupleIJiiiiEEENS1_10collective13CollectiveMmaINS1_34MainloopSm90TmaGmmaWarpSpecializedILi4ENS5_IJNS4_1CILi2EEENSA_ILi1EEESC_EEENS1_35KernelTmaWarpSpecializedCooperativeEEENS5_IJNSA_ILi256EEESG_NSA_ILi32EEEEEEaNS5_IJlSC_lEEEaSJ_NS4_8TiledMMAINS4_8MMA_AtomIJNS4_4SM904GMMA27MMA_64x256x32_S32S8S8_SS_TNEEEENS4_6LayoutISD_NS5_IJSC_NSA_ILi0EEESR_EEEEENS5_IJNS4_10UnderscoreESU_SU_EEEEENS4_13SM90_TMA_LOADENS4_14ComposedLayoutINS4_7SwizzleILi1ELi4ELi3EEENS4_18smem_ptr_flag_bitsILi8EEENSQ_INS5_IJNSA_ILi8EEESH_EEENS5_IJSH_SC_EEEEEEEvNS4_8identityENS4_23SM90_TMA_LOAD_MULTICASTES17_vS18_EENS_8epilogue10collective6detail29Sm90TmaWarpSpecializedAdapterINS1C_15DefaultEpilogueIaSJ_SJ_NS1B_6thread17LinearCombinationIaLi1EiiLNS1G_9ScaleType4KindE0ELNS_15FloatRoundStyleE2EaEENS1_15EpilogueDefaultEEEEEvvEEEEvNT_6ParamsE,@function
        .size           _ZN7cutlass13device_kernelINS_4gemm6kernel13GemmUniversalIN4cute5tupleIJiiiiEEENS1_10collective13CollectiveMmaINS1_34MainloopSm90TmaGmmaWarpSpecializedILi4ENS5_IJNS4_1CILi2EEENSA_ILi1EEESC_EEENS1_35KernelTmaWarpSpecializedCooperativeEEENS5_IJNSA_ILi256EEESG_NSA_ILi32EEEEEEaNS5_IJlSC_lEEEaSJ_NS4_8TiledMMAINS4_8MMA_AtomIJNS4_4SM904GMMA27MMA_64x256x32_S32S8S8_SS_TNEEEENS4_6LayoutISD_NS5_IJSC_NSA_ILi0EEESR_EEEEENS5_IJNS4_10UnderscoreESU_SU_EEEEENS4_13SM90_TMA_LOADENS4_14ComposedLayoutINS4_7SwizzleILi1ELi4ELi3EEENS4_18smem_ptr_flag_bitsILi8EEENSQ_INS5_IJNSA_ILi8EEESH_EEENS5_IJSH_SC_EEEEEEEvNS4_8identityENS4_23SM90_TMA_LOAD_MULTICASTES17_vS18_EENS_8epilogue10collective6detail29Sm90TmaWarpSpecializedAdapterINS1C_15DefaultEpilogueIaSJ_SJ_NS1B_6thread17LinearCombinationIaLi1EiiLNS1G_9ScaleType4KindE0ELNS_15FloatRoundStyleE2EaEENS1_15EpilogueDefaultEEEEEvvEEEEvNT_6ParamsE,(.L_x_585 - _ZN7cutlass13device_kernelINS_4gemm6kernel13GemmUniversalIN4cute5tupleIJiiiiEEENS1_10collective13CollectiveMmaINS1_34MainloopSm90TmaGmmaWarpSpecializedILi4ENS5_IJNS4_1CILi2EEENSA_ILi1EEESC_EEENS1_35KernelTmaWarpSpecializedCooperativeEEENS5_IJNSA_ILi256EEESG_NSA_ILi32EEEEEEaNS5_IJlSC_lEEEaSJ_NS4_8TiledMMAINS4_8MMA_AtomIJNS4_4SM904GMMA27MMA_64x256x32_S32S8S8_SS_TNEEEENS4_6LayoutISD_NS5_IJSC_NSA_ILi0EEESR_EEEEENS5_IJNS4_10UnderscoreESU_SU_EEEEENS4_13SM90_TMA_LOADENS4_14ComposedLayoutINS4_7SwizzleILi1ELi4ELi3EEENS4_18smem_ptr_flag_bitsILi8EEENSQ_INS5_IJNSA_ILi8EEESH_EEENS5_IJSH_SC_EEEEEEEvNS4_8identityENS4_23SM90_TMA_LOAD_MULTICASTES17_vS18_EENS_8epilogue10collective6detail29Sm90TmaWarpSpecializedAdapterINS1C_15DefaultEpilogueIaSJ_SJ_NS1B_6thread17LinearCombinationIaLi1EiiLNS1G_9ScaleType4KindE0ELNS_15FloatRoundStyleE2EaEENS1_15EpilogueDefaultEEEEEvvEEEEvNT_6ParamsE)
        .other          _ZN7cutlass13device_kernelINS_4gemm6kernel13GemmUniversalIN4cute5tupleIJiiiiEEENS1_10collective13CollectiveMmaINS1_34MainloopSm90TmaGmmaWarpSpecializedILi4ENS5_IJNS4_1CILi2EEENSA_ILi1EEESC_EEENS1_35KernelTmaWarpSpecializedCooperativeEEENS5_IJNSA_ILi256EEESG_NSA_ILi32EEEEEEaNS5_IJlSC_lEEEaSJ_NS4_8TiledMMAINS4_8MMA_AtomIJNS4_4SM904GMMA27MMA_64x256x32_S32S8S8_SS_TNEEEENS4_6LayoutISD_NS5_IJSC_NSA_ILi0EEESR_EEEEENS5_IJNS4_10UnderscoreESU_SU_EEEEENS4_13SM90_TMA_LOADENS4_14ComposedLayoutINS4_7SwizzleILi1ELi4ELi3EEENS4_18smem_ptr_flag_bitsILi8EEENSQ_INS5_IJNSA_ILi8EEESH_EEENS5_IJSH_SC_EEEEEEEvNS4_8identityENS4_23SM90_TMA_LOAD_MULTICASTES17_vS18_EENS_8epilogue10collective6detail29Sm90TmaWarpSpecializedAdapterINS1C_15DefaultEpilogueIaSJ_SJ_NS1B_6thread17LinearCombinationIaLi1EiiLNS1G_9ScaleType4KindE0ELNS_15FloatRoundStyleE2EaEENS1_15EpilogueDefaultEEEEEvvEEEEvNT_6ParamsE,@"STO_CUDA_ENTRY STV_DEFAULT"
_ZN7cutlass13device_kernelINS_4gemm6kernel13GemmUniversalIN4cute5tupleIJiiiiEEENS1_10collective13CollectiveMmaINS1_34MainloopSm90TmaGmmaWarpSpecializedILi4ENS5_IJNS4_1CILi2EEENSA_ILi1EEESC_EEENS1_35KernelTmaWarpSpecializedCooperativeEEENS5_IJNSA_ILi256EEESG_NSA_ILi32EEEEEEaNS5_IJlSC_lEEEaSJ_NS4_8TiledMMAINS4_8MMA_AtomIJNS4_4SM904GMMA27MMA_64x256x32_S32S8S8_SS_TNEEEENS4_6LayoutISD_NS5_IJSC_NSA_ILi0EEESR_EEEEENS5_IJNS4_10UnderscoreESU_SU_EEEEENS4_13SM90_TMA_LOADENS4_14ComposedLayoutINS4_7SwizzleILi1ELi4ELi3EEENS4_18smem_ptr_flag_bitsILi8EEENSQ_INS5_IJNSA_ILi8EEESH_EEENS5_IJSH_SC_EEEEEEEvNS4_8identityENS4_23SM90_TMA_LOAD_MULTICASTES17_vS18_EENS_8epilogue10collective6detail29Sm90TmaWarpSpecializedAdapterINS1C_15DefaultEpilogueIaSJ_SJ_NS1B_6thread17LinearCombinationIaLi1EiiLNS1G_9ScaleType4KindE0ELNS_15FloatRoundStyleE2EaEENS1_15EpilogueDefaultEEEEEvvEEEEvNT_6ParamsE:
[----:B------:R-:W0:Y:S02]  /*0000*/  LDC R1, c[0x0][0x28] ;  /* 0x00000a00ff017b82 */ /* 0x000e240000000800 */
[----:B0-----:R-:W-:Y:S01]  /*0010*/  VIADD R1, R1, 0xfffffd40 ;  /* 0xfffffd4001017836 */ /* 0x001fe20000000000 */
[----:B------:R-:W0:Y:S01]  /*0020*/  S2R R4, SR_TID.X ;  /* 0x0000000000047919 */ /* 0x000e220000002100 */
[----:B------:R-:W-:Y:S01]  /*0030*/  ELECT P0, URZ, PT ;  /* 0x00000000003f782f */ /* 0x000fe20003800000 */
[----:B------:R-:W-:Y:S01]  /*0040*/  BSSY B0, `(.L_x_0) ;  /* 0x0000015000007945 */ /* 0x000fe20003800000 */
[--C-:B0-----:R-:W-:Y:S02]  /*0050*/  SHF.R.U32.HI R0, RZ, 0x5, R4.reuse ;  /* 0x00000005ff007819 */ /* 0x101fe40000011604 */
[----:B------:R-:W-:-:S03]  /*0060*/  SHF.R.U32.HI R2, RZ, 0x7, R4 ;  /* 0x00000007ff027819 */ /* 0x000fc60000011604 */
[----:B------:R-:W0:Y:S04]  /*0070*/  SHFL.IDX PT, R3, R0, RZ, 0x1f ;  /* 0x00001fff00037589 */ /* 0x000e2800000e0000 */
[----:B------:R-:W1:Y:S01]  /*0080*/  SHFL.IDX PT, R2, R2, RZ, 0x1f ;  /* 0x00001fff02027589 */ /* 0x000e6200000e0000 */
[----:B0-----:R-:W-:Y:S02]  /*0090*/  R2UR UR9, R3 ;  /* 0x00000000030972ca */ /* 0x001fe400000e0000 */
[----:B-1----:R-:W-:-:S11]  /*00a0*/  R2UR UR5, R2 ;  /* 0x00000000020572ca */ /* 0x002fd600000e0000 */
[----:B------:R-:W-:Y:S02]  /*00b0*/  USHF.R.S32.HI UR4, URZ, 0x1f, UR9 ;  /* 0x0000001f3f047899 */ /* 0x000fe40008011409 */
[----:B------:R-:W-:Y:S02]  /*00c0*/  ISETP.NE.OR P0, PT, RZ, UR9, !P0 ;  /* 0x00000009ff007c0c */ /* 0x000fe4000c705670 */
[----:B------:R-:W-:-:S04]  /*00d0*/  ULEA.HI UR4, UR4, UR9, URZ, 0x2 ;  /* 0x0000000904047291 */ /* 0x000fc8000f8f103f */
[----:B------:R-:W-:-:S04]  /*00e0*/  ULOP3.LUT UR4, UR4, 0xfffffffc, URZ, 0xc0, !UPT ;  /* 0xfffffffc04047892 */ /* 0x000fc8000f8ec03f */
[----:B------:R-:W-:-:S03]  /*00f0*/  UIADD3 UR9, UR9, -UR4, URZ ;  /* 0x8000000409097290 */ /* 0x000fc6000fffe03f */
[----:B------:R-:W-:Y:S09]  /*0100*/  @P0 BRA `(.L_x_1) ;  /* 0x0000000000200947 */ /* 0x000ff20003800000 */
[----:B------:R-:W-:Y:S02]  /*0110*/  ULDC.64 UR6, c[0x0][0x198] ;  /* 0x0000660000067ab9 */ /* 0x000fe40000000a00 */
[----:B------:R-:W-:Y:S02]  /*0120*/  UIADD3 UR10, UP0, UR6, 0xf0, URZ ;  /* 0x000000f0060a7890 */ /* 0x000fe4000ff1e03f */
[----:B------:R-:W-:Y:S02]  /*0130*/  UIADD3 UR6, UP1, UR6, 0x1f0, URZ ;  /* 0x000001f006067890 */ /* 0x000fe4000ff3e03f */
[----:B------:R-:W-:Y:S02]  /*0140*/  UIADD3.X UR11, URZ, UR7, URZ, UP0, !UPT ;  /* 0x000000073f0b7290 */ /* 0x000fe400087fe43f */
[----:B------:R-:W-:-:S07]  /*0150*/  UIADD3.X UR7, URZ, UR7, URZ, UP1, !UPT ;  /* 0x000000073f077290 */ /* 0x000fce0008ffe43f */
[----:B------:R0:W-:Y:S02]  /*0160*/  UTMACCTL.PF [UR10] ;  /* 0x000000000a0079b9 */ /* 0x0001e40008040000 */
[----:B------:R0:W-:Y:S02]  /*0170*/  UTMACCTL.PF [UR6] ;  /* 0x00000000060079b9 */ /* 0x0001e40008040000 */
[----:B0-----:R-:W-:Y:S01]  /*0180*/  NOP ;  /* 0x0000000000007918 */ /* 0x001fe20000000000 */
.L_x_1:
[----:B------:R-:W-:Y:S05]  /*0190*/  BSYNC B0 ;  /* 0x0000000000007941 */ /* 0x000fea0003800000 */
.L_x_0:
[----:B------:R-:W0:Y:S01]  /*01a0*/  SHFL.IDX PT, R2, R0, RZ, 0x1f ;  /* 0x00001fff00027589 */ /* 0x000e2200000e0000 */
[----:B------:R-:W-:Y:S01]  /*01b0*/  UISETP.NE.AND UP0, UPT, UR9, 0x3, UPT ;  /* 0x000000030900788c */ /* 0x000fe2000bf05270 */
[----:B------:R-:W-:Y:S01]  /*01c0*/  ISETP.NE.AND P1, PT, RZ, UR5, PT ;  /* 0x00000005ff007c0c */ /* 0x000fe2000bf25270 */
[----:B------:R-:W-:Y:S02]  /*01d0*/  UIADD3 UR16, UR5, -0x1, URZ ;  /* 0xffffffff05107890 */ /* 0x000fe4000fffe03f */
[----:B------:R-:W-:Y:S02]  /*01e0*/  UISETP.EQ.OR UP0, UPT, UR9, URZ, !UP0 ;  /* 0x0000003f0900728c */ /* 0x000fe4000c702670 */
[----:B------:R-:W-:Y:S02]  /*01f0*/  UISETP.GE.U32.AND UP1, UPT, UR16, 0x2, UPT ;  /* 0x000000021000788c */ /* 0x000fe4000bf26070 */
[----:B------:R-:W-:-:S04]  /*0200*/  UISETP.EQ.AND UP0, UPT, UR5, URZ, UP0 ;  /* 0x0000003f0500728c */ /* 0x000fc80008702270 */
[----:B------:R-:W-:-:S04]  /*0210*/  USEL UR40, URZ, 0x1, !UP0 ;  /* 0x000000013f287887 */ /* 0x000fc8000c000000 */
[----:B------:R-:W-:Y:S01]  /*0220*/  USEL UR40, UR40, 0x2, UP1 ;  /* 0x0000000228287887 */ /* 0x000fe20008800000 */
[----:B0-----:R-:W-:-:S13]  /*0230*/  ISETP.NE.AND P0, PT, R2, RZ, PT ;  /* 0x000000ff0200720c */ /* 0x001fda0003f05270 */
[----:B------:R-:W-:Y:S05]  /*0240*/  @P0 BRA `(.L_x_2) ;  /* 0x0000000000580947 */ /* 0x000fea0003800000 */
[----:B------:R-:W0:Y:S01]  /*0250*/  S2UR UR8, SR_CgaCtaId ;  /* 0x00000000000879c3 */ /* 0x000e220000008800 */
[----:B------:R-:W-:Y:S01]  /*0260*/  UMOV UR4, 0x400 ;  /* 0x0000040000047882 */ /* 0x000fe20000000000 */
[----:B------:R-:W-:Y:S01]  /*0270*/  UMOV UR5, 0x1 ;  /* 0x0000000100057882 */ /* 0x000fe20000000000 */
[----:B------:R-:W-:Y:S01]  /*0280*/  UMOV UR6, 0x4 ;  /* 0x0000000400067882 */ /* 0x000fe20000000000 */
[----:B------:R-:W-:Y:S01]  /*0290*/  ELECT P0, URZ, PT ;  /* 0x00000000003f782f */ /* 0x000fe20003800000 */
[----:B------:R-:W-:-:S04]  /*02a0*/  UIADD3 UR6, -UR6, 0x100000, URZ ;  /* 0x0010000006067890 */ /* 0x000fc8000fffe13f */
[----:B------:R-:W-:Y:S02]  /*02b0*/  USHF.L.U32 UR7, UR6, 0xb, URZ ;  /* 0x0000000b06077899 */ /* 0x000fe4000800063f */
[----:B------:R-:W-:Y:S02]  /*02c0*/  USHF.L.U32 UR6, UR6, 0x1, URZ ;  /* 0x0000000106067899 */ /* 0x000fe4000800063f */
[----:B0-----:R-:W-:Y:S02]  /*02d0*/  ULEA UR8, UR8, UR4, 0x18 ;  /* 0x0000000408087291 */ /* 0x001fe4000f8ec03f */
[----:B------:R-:W-:-:S04]  /*02e0*/  UIADD3 UR4, -UR5, 0x100000, URZ ;  /* 0x0010000005047890 */ /* 0x000fc8000fffe13f */
[----:B------:R-:W-:Y:S02]  /*02f0*/  USHF.L.U32 UR5, UR4, 0xb, URZ ;  /* 0x0000000b04057899 */ /* 0x000fe4000800063f */
[----:B------:R-:W-:Y:S01]  /*0300*/  USHF.L.U32 UR4, UR4, 0x1, URZ ;  /* 0x0000000104047899 */ /* 0x000fe2000800063f */
[----:B------:R-:W0:Y:S11]  /*0310*/  FENCE.VIEW.ASYNC.S ;  /* 0x00000000000073c6 */ /* 0x000e360000000000 */
[----:B0-----:R0:W1:Y:S01]  /*0320*/  SYNCS.EXCH.64 URZ, [UR8], UR4 ;  /* 0x00000004083f75b2 */ /* 0x0010620008000100 */
[----:B------:R0:W2:Y:S01]  /*0330*/  SYNCS.EXCH.64 URZ, [UR8+0x20], UR6 ;  /* 0x00002006083f75b2 */ /* 0x0000a20008000100 */
[----:B------:R0:W3:Y:S01]  /*0340*/  SYNCS.EXCH.64 URZ, [UR8+0x8], UR4 ;  /* 0x00000804083f75b2 */ /* 0x0000e20008000100 */
[----:B------:R0:W4:Y:S01]  /*0350*/  SYNCS.EXCH.64 URZ, [UR8+0x28], UR6 ;  /* 0x00002806083f75b2 */ /* 0x0001220008000100 */
[----:B------:R0:W0:Y:S01]  /*0360*/  SYNCS.EXCH.64 URZ, [UR8+0x10], UR4 ;  /* 0x00001004083f75b2 */ /* 0x0000220008000100 */
[----:B------:R0:W0:Y:S01]  /*0370*/  SYNCS.EXCH.64 URZ, [UR8+0x30], UR6 ;  /* 0x00003006083f75b2 */ /* 0x0000220008000100 */
[----:B------:R0:W0:Y:S01]  /*0380*/  SYNCS.EXCH.64 URZ, [UR8+0x18], UR4 ;  /* 0x00001804083f75b2 */ /* 0x0000220008000100 */
[----:B------:R0:W0:Y:S01]  /*0390*/  SYNCS.EXCH.64 URZ, [UR8+0x38], UR6 ;  /* 0x00003806083f75b2 */ /* 0x0000220008000100 */
[----:B------:R-:W-:Y:S01]  /*03a0*/  NOP ;  /* 0x0000000000007918 */ /* 0x000fe20000000000 */
.L_x_2:
[----:B------:R-:W5:Y:S01]  /*03b0*/  S2UR UR13, SR_CTAID.X ;  /* 0x00000000000d79c3 */ /* 0x000f620000002500 */
[----:B------:R-:W-:Y:S01]  /*03c0*/  SHF.R.S32.HI R3, RZ, 0x1f, R4 ;  /* 0x0000001fff037819 */ /* 0x000fe20000011404 */
[----:B------:R5:W1:Y:S01]  /*03d0*/  SHFL.IDX PT, R6, R0, RZ, 0x1f ;  /* 0x00001fff00067589 */ /* 0x000a6200000e0000 */
[----:B0-----:R-:W-:Y:S01]  /*03e0*/  ULDC UR4, c[0x0][0x150] ;  /* 0x0000540000047ab9 */ /* 0x001fe20000000800 */
[----:B------:R-:W-:Y:S02]  /*03f0*/  ELECT P0, URZ, PT ;  /* 0x00000000003f782f */ /* 0x000fe40003800000 */
[----:B------:R-:W-:Y:S01]  /*0400*/  LEA.HI R3, R3, R4, RZ, 0x7 ;  /* 0x0000000403037211 */ /* 0x000fe200078f38ff */
[----:B------:R-:W-:Y:S01]  /*0410*/  ULDC UR5, c[0x0][0x154] ;  /* 0x0000550000057ab9 */ /* 0x000fe20000000800 */
[----:B------:R-:W-:Y:S01]  /*0420*/  SHF.R.S32.HI R7, RZ, 0x1f, R2 ;  /* 0x0000001fff077819 */ /* 0x000fe20000011402 */
[----:B------:R-:W0:Y:S01]  /*0430*/  S2UR UR10, SR_CTAID.Y ;  /* 0x00000000000a79c3 */ /* 0x000e220000002600 */
[----:B------:R-:W-:Y:S01]  /*0440*/  LOP3.LUT R3, R3, 0xffffff80, RZ, 0xc0, !PT ;  /* 0xffffff8003037812 */ /* 0x000fe200078ec0ff */
[----:B------:R-:W-:Y:S01]  /*0450*/  ULDC UR8, c[0x0][0x144] ;  /* 0x0000510000087ab9 */ /* 0x000fe20000000800 */
[----:B------:R-:W-:Y:S01]  /*0460*/  LEA.HI R7, R7, R2, RZ, 0x2 ;  /* 0x0000000207077211 */ /* 0x000fe200078f10ff */
[----:B------:R-:W-:Y:S01]  /*0470*/  NOP ;  /* 0x0000000000007918 */ /* 0x000fe20000000000 */
[----:B------:R-:W-:Y:S01]  /*0480*/  NOP ;  /* 0x0000000000007918 */ /* 0x000fe20000000000 */
[----:B------:R-:W-:Y:S01]  /*0490*/  IMAD.IADD R3, R4, 0x1, -R3 ;  /* 0x0000000104037824 */ /* 0x000fe200078e0a03 */
[----:B------:R-:W-:Y:S01]  /*04a0*/  LOP3.LUT R7, R7, 0x3ffffffc, RZ, 0xc0, !PT ;  /* 0x3ffffffc07077812 */ /* 0x000fe200078ec0ff */
[----:B------:R-:W-:Y:S01]  /*04b0*/  ULDC UR11, c[0x0][0x148] ;  /* 0x00005200000b7ab9 */ /* 0x000fe20000000800 */
[----:B------:R-:W-:-:S02]  /*04c0*/  IMAD.MOV.U32 R19, RZ, RZ, 0x1 ;  /* 0x00000001ff137424 */ /* 0x000fc400078e00ff */
[----:B------:R-:W-:Y:S01]  /*04d0*/  SHF.R.S32.HI R4, RZ, 0x1f, R3 ;  /* 0x0000001fff047819 */ /* 0x000fe20000011403 */
[----:B------:R-:W-:-:S03]  /*04e0*/  IMAD.IADD R2, R2, 0x1, -R7 ;  /* 0x0000000102027824 */ /* 0x000fc600078e0a07 */
[----:B------:R-:W-:Y:S02]  /*04f0*/  LEA.HI R4, R4, R3, RZ, 0x3 ;  /* 0x0000000304047211 */ /* 0x000fe400078f18ff */
[----:B-----5:R-:W-:Y:S02]  /*0500*/  I2FP.F32.U32 R5, UR13 ;  /* 0x0000000d00057c45 */ /* 0x020fe40008201000 */
[--C-:B------:R-:W-:Y:S02]  /*0510*/  SHF.R.S32.HI R0, RZ, 0x3, R4.reuse ;  /* 0x00000003ff007819 */ /* 0x100fe40000011404 */
[----:B-1----:R-:W-:Y:S01]  /*0520*/  ISETP.NE.OR P0, PT, R6, RZ, !P0 ;  /* 0x000000ff0600720c */ /* 0x002fe20004705670 */
[----:B------:R-:W-:Y:S01]  /*0530*/  FMUL R8, R5, UR4 ;  /* 0x0000000405087c20 */ /* 0x000fe20008400000 */
[----:B------:R-:W-:-:S04]  /*0540*/  SHF.R.S32.HI R5, RZ, 0x1f, R4 ;  /* 0x0000001fff057819 */ /* 0x000fc80000011404 */
[----:B------:R-:W-:Y:S01]  /*0550*/  LEA.HI R5, R5, R0, RZ, 0x2 ;  /* 0x0000000005057211 */ /* 0x000fe200078f10ff */
[----:B------:R-:W1:Y:S03]  /*0560*/  F2I.U32.TRUNC.NTZ R8, R8 ;  /* 0x0000000800087305 */ /* 0x000e66000020f000 */
[----:B------:R-:W-:-:S03]  /*0570*/  LOP3.LUT R5, R5, 0xfffffffc, RZ, 0xc0, !PT ;  /* 0xfffffffc05057812 */ /* 0x000fc600078ec0ff */
[----:B------:R-:W-:Y:S01]  /*0580*/  VOTEU.ALL UP0, P0 ;  /* 0x00000000003f7886 */ /* 0x000fe20000000000 */
[----:B------:R-:W-:Y:S01]  /*0590*/  VOTEU.ALL UP1, P0 ;  /* 0x00000000003f7886 */ /* 0x000fe20000020000 */
[----:B------:R-:W-:Y:S01]  /*05a0*/  IMAD.IADD R5, R0, 0x1, -R5 ;  /* 0x0000000100057824 */ /* 0x000fe200078e0a05 */
[----:B0-----:R-:W-:Y:S02]  /*05b0*/  I2FP.F32.U32 R0, UR10 ;  /* 0x0000000a00007c45 */ /* 0x001fe40008201000 */
[----:B------:R-:W0:Y:S01]  /*05c0*/  @!UP0 S2UR UR7, SR_CgaCtaId ;  /* 0x00000000000789c3 */ /* 0x000e220000008800 */
[----:B------:R-:W-:Y:S01]  /*05d0*/  IMAD R2, R2, 0x4, R5 ;  /* 0x0000000402027824 */ /* 0x000fe200078e0205 */
[----:B------:R-:W-:Y:S01]  /*05e0*/  @!UP0 UMOV UR6, 0x400 ;  /* 0x0000040000068882 */ /* 0x000fe20000000000 */
[----:B------:R-:W-:Y:S01]  /*05f0*/  FMUL R4, R0, UR5 ;  /* 0x0000000500047c20 */ /* 0x000fe20008400000 */
[----:B-1----:R-:W-:Y:S01]  /*0600*/  R2UR UR4, R8 ;  /* 0x00000000080472ca */ /* 0x002fe200000e0000 */
[C---:B------:R-:W-:Y:S01]  /*0610*/  IMAD.SHL.U32 R155, R2.reuse, 0x4, RZ ;  /* 0x00000004029b7824 */ /* 0x040fe200078e00ff */
[----:B------:R-:W-:-:S03]  /*0620*/  LEA.HI R0, R2, R2, RZ, 0x1 ;  /* 0x0000000202007211 */ /* 0x000fc600078f08ff */
[----:B------:R-:W1:Y:S01]  /*0630*/  F2I.U32.TRUNC.NTZ R4, R4 ;  /* 0x0000000400047305 */ /* 0x000e62000020f000 */
[----:B------:R-:W-:Y:S02]  /*0640*/  LOP3.LUT R5, R0, 0xfffffffe, RZ, 0xc0, !PT ;  /* 0xfffffffe00057812 */ /* 0x000fe400078ec0ff */
[----:B------:R-:W-:-:S03]  /*0650*/  LOP3.LUT R155, R2, 0xc, R155, 0x78, !PT ;  /* 0x0000000c029b7812 */ /* 0x000fc600078e789b */
[----:B------:R-:W-:Y:S02]  /*0660*/  IMAD.IADD R5, R2, 0x1, -R5 ;  /* 0x0000000102057824 */ /* 0x000fe400078e0a05 */
[----:B------:R-:W-:-:S04]  /*0670*/  UIADD3 UR4, -UR4, URZ, URZ ;  /* 0x0000003f04047290 */ /* 0x000fc8000fffe13f */
[----:B------:R-:W-:Y:S01]  /*0680*/  UIMAD UR8, UR8, UR4, UR13 ;  /* 0x00000004080872a4 */ /* 0x000fe2000f8e020d */
[----:B-1----:R-:W-:Y:S02]  /*0690*/  R2UR UR12, R4 ;  /* 0x00000000040c72ca */ /* 0x002fe400000e0000 */
[----:B------:R-:W-:Y:S01]  /*06a0*/  UMOV UR4, 0x20 ;  /* 0x0000002000047882 */ /* 0x000fe20000000000 */
[----:B------:R-:W1:Y:S02]  /*06b0*/  LDC R4, c[0x0][0x140] ;  /* 0x00005000ff047b82 */ /* 0x000e640000000800 */
[----:B------:R-:W-:Y:S01]  /*06c0*/  ISETP.NE.AND P3, PT, R5, UR8, PT ;  /* 0x0000000805007c0c */ /* 0x000fe2000bf65270 */
[----:B------:R-:W-:-:S04]  /*06d0*/  @!UP0 UIADD3 UR4, -UR4, 0x100000, URZ ;  /* 0x0010000004048890 */ /* 0x000fc8000fffe13f */
[----:B------:R-:W-:Y:S02]  /*06e0*/  @!UP0 USHF.L.U32 UR5, UR4, 0xb, URZ ;  /* 0x0000000b04058899 */ /* 0x000fe4000800063f */
[----:B------:R-:W-:Y:S02]  /*06f0*/  @!UP0 USHF.L.U32 UR4, UR4, 0x1, URZ ;  /* 0x0000000104048899 */ /* 0x000fe4000800063f */
[----:B0-----:R-:W-:Y:S01]  /*0700*/  @!UP0 ULEA UR6, UR7, UR6, 0x18 ;  /* 0x0000000607068291 */ /* 0x001fe2000f8ec03f */
[----:B------:R-:W-:Y:S01]  /*0710*/  VOTEU.ALL UP0, P0 ;  /* 0x00000000003f7886 */ /* 0x000fe20000000000 */
[----:B------:R-:W-:Y:S01]  /*0720*/  LOP3.LUT P0, RZ, R3, 0x7, RZ, 0xc0, !PT ;  /* 0x0000000703ff7812 */ /* 0x000fe2000780c0ff */
[----:B------:R-:W-:-:S03]  /*0730*/  UIADD3 UR12, -UR12, URZ, URZ ;  /* 0x0000003f0c0c7290 */ /* 0x000fc6000fffe13f */
[C---:B------:R-:W-:Y:S02]  /*0740*/  ISETP.LT.U32.AND P0, PT, R155.reuse, 0x2, !P0 ;  /* 0x000000029b00780c */ /* 0x040fe40004701070 */
[----:B------:R-:W-:Y:S01]  /*0750*/  @P3 LEA.HI R0, R155, R155, RZ, 0x1 ;  /* 0x0000009b9b003211 */ /* 0x000fe200078f08ff */
[----:B------:R-:W0:Y:S03]  /*0760*/  FENCE.VIEW.ASYNC.S ;  /* 0x00000000000073c6 */ /* 0x000e260000000000 */
[----:B0-----:R-:W0:Y:S01]  /*0770*/  @!UP0 SYNCS.EXCH.64 URZ, [UR6+0x50], UR4 ;  /* 0x00005004063f85b2 */ /* 0x001e220008000100 */
[----:B------:R-:W-:Y:S02]  /*0780*/  @P3 SHF.R.S32.HI R0, RZ, 0x1, R0 ;  /* 0x00000001ff003819 */ /* 0x000fe40000011400 */
[----:B-1----:R-:W-:Y:S01]  /*0790*/  ISETP.EQ.U32.AND P2, PT, R4, 0x1, PT ;  /* 0x000000010400780c */ /* 0x002fe20003f42070 */
[----:B------:R1:W0:Y:S01]  /*07a0*/  @!UP1 SYNCS.EXCH.64 URZ, [UR6+0x58], UR4 ;  /* 0x00005804063f95b2 */ /* 0x0002220008000100 */
[----:B------:R-:W-:Y:S01]  /*07b0*/  NOP ;  /* 0x0000000000007918 */ /* 0x000fe20000000000 */
[----:B-1----:R-:W-:-:S06]  /*07c0*/  UIMAD UR4, UR11, UR12, UR10 ;  /* 0x0000000c0b0472a4 */ /* 0x002fcc000f8e020a */
[----:B------:R-:W-:Y:S02]  /*07d0*/  @P3 ISETP.NE.AND P4, PT, R0, UR4, PT ;  /* 0x0000000400003c0c */ /* 0x000fe4000bf85270 */
[----:B------:R-:W-:Y:S02]  /*07e0*/  SEL R0, RZ, 0x1, !P0 ;  /* 0x00000001ff007807 */ /* 0x000fe40004000000 */
[----:B------:R-:W-:-:S04]  /*07f0*/  @P3 SEL R19, RZ, 0x1, P4 ;  /* 0x00000001ff133807 */ /* 0x000fc80002000000 */
[----:B------:R-:W-:Y:S01]  /*0800*/  LOP3.LUT R19, R19, R0, RZ, 0xc0, !PT ;  /* 0x0000000013137212 */ /* 0x000fe200078ec0ff */
[----:B------:R-:W-:Y:S06]  /*0810*/  @!P2 BRA `(.L_x_3) ;  /* 0x000000000008a947 */ /* 0x000fec0003800000 */
[----:B0-234-:R-:W-:Y:S01]  /*0820*/  UCGABAR_ARV ;  /* 0x00000000000079c7 */ /* 0x01dfe20008000000 */
[----:B------:R-:W-:Y:S05]  /*0830*/  BRA `(.L_x_4) ;  /* 0x0000000000047947 */ /* 0x000fea0003800000 */
.L_x_3:
[----:B0-234-:R-:W-:Y:S01]  /*0840*/  NOP ;  /* 0x0000000000007918 */ /* 0x01dfe20000000000 */
.L_x_4:
[----:B------:R-:W-:Y:S01]  /*0850*/  ULDC UR4, c[0x0][0x65c] ;  /* 0x0001970000047ab9 */ /* 0x000fe20000000800 */
[----:B------:R-:W-:Y:S01]  /*0860*/  UMOV UR5, URZ ;  /* 0x0000003f00057c82 */ /* 0x000fe20008000000 */
[----:B------:R-:W-:-:S03]  /*0870*/  UISETP.NE.AND UP0, UPT, UR4, 0x1, UPT ;  /* 0x000000010400788c */ /* 0x000fc6000bf05270 */
[----:B------:R-:W-:Y:S01]  /*0880*/  UMOV UR4, UR13 ;  /* 0x0000000d00047c82 */ /* 0x000fe20008000000 */
[----:B------:R-:W-:Y:S02]  /*0890*/  UP2UR UR46, UPR, URZ, 0x1 ;  /* 0x000000013f2e7883 */ /* 0x000fe40008000000 */
[----:B------:R-:W-:Y:S02]  /*08a0*/  PLOP3.LUT P0, PT, PT, PT, UP0, 0x80, 0x0 ;  /* 0x000000000000781c */ /* 0x000fe40003f0f008 */
[----:B------:R-:W-:Y:S02]  /*08b0*/  PLOP3.LUT P3, PT, PT, PT, UP0, 0x80, 0x0 ;  /* 0x000000000000781c */ /* 0x000fe40003f6f008 */
[----:B------:R-:W-:Y:S01]  /*08c0*/  PLOP3.LUT P5, PT, PT, PT, UP0, 0x80, 0x0 ;  /* 0x000000000000781c */ /* 0x000fe20003faf008 */
[----:B------:R-:W-:Y:S01]  /*08d0*/  @UP0 ULDC UR14, c[0x0][0x10] ;  /* 0x00000400000e0ab9 */ /* 0x000fe20000000800 */
[----:B------:R-:W-:Y:S01]  /*08e0*/  @UP0 UMOV UR6, UR10 ;  /* 0x0000000a00060c82 */ /* 0x000fe20008000000 */
[----:B------:R-:W-:Y:S01]  /*08f0*/  @UP0 UMOV UR7, URZ ;  /* 0x0000003f00070c82 */ /* 0x000fe20008000000 */
[----:B------:R-:W-:Y:S01]  /*0900*/  PLOP3.LUT P4, PT, PT, PT, UP0, 0x80, 0x0 ;  /* 0x000000000000781c */ /* 0x000fe20003f8f008 */
[----:B------:R-:W-:-:S03]  /*0910*/  @UP0 UIMAD.WIDE.U32 UR14, UR13, UR14, UR6 ;  /* 0x0000000e0d0e02a5 */ /* 0x000fc6000f8e0006 */
[----:B------:R-:W-:Y:S01]  /*0920*/  @!UP0 ULDC UR7, c[0x0][0xc] ;  /* 0x0000030000078ab9 */ /* 0x000fe20000000800 */
[----:B------:R-:W-:Y:S01]  /*0930*/  @UP0 UMOV UR6, URZ ;  /* 0x0000003f00060c82 */ /* 0x000fe20008000000 */
[----:B------:R-:W-:Y:S01]  /*0940*/  @!UP0 UIMAD.WIDE.U32 UR4, UR10, UR7, UR4 ;  /* 0x000000070a0482a5 */ /* 0x000fe2000f8e0004 */
[----:B------:R-:W-:Y:S01]  /*0950*/  IMAD.U32 R2, RZ, RZ, UR14 ;  /* 0x0000000eff027e24 */ /* 0x000fe2000f8e00ff */
[----:B------:R-:W-:Y:S02]  /*0960*/  @UP0 UIADD3 UR6, UR15, UR6, URZ ;  /* 0x000000060f060290 */ /* 0x000fe4000fffe03f */
[----:B------:R-:W-:Y:S02]  /*0970*/  IMAD.U32 R3, RZ, RZ, UR15 ;  /* 0x0000000fff037e24 */ /* 0x000fe4000f8e00ff */
[----:B------:R-:W-:Y:S02]  /*0980*/  @P0 IMAD.MOV.U32 R7, RZ, RZ, R2 ;  /* 0x000000ffff070224 */ /* 0x000fe400078e0002 */
[----:B------:R-:W-:-:S02]  /*0990*/  IMAD.U32 R5, RZ, RZ, UR5 ;  /* 0x00000005ff057e24 */ /* 0x000fc4000f8e00ff */
[----:B------:R-:W-:Y:S02]  /*09a0*/  IMAD.U32 R2, RZ, RZ, UR4 ;  /* 0x00000004ff027e24 */ /* 0x000fe4000f8e00ff */
[----:B------:R-:W-:Y:S02]  /*09b0*/  @P3 IMAD.U32 R6, RZ, RZ, UR6 ;  /* 0x00000006ff063e24 */ /* 0x000fe4000f8e00ff */
[----:B------:R-:W-:Y:S02]  /*09c0*/  @!P5 IMAD.MOV.U32 R6, RZ, RZ, R5 ;  /* 0x000000ffff06d224 */ /* 0x000fe400078e0005 */
[----:B------:R-:W-:Y:S02]  /*09d0*/  @!P4 IMAD.MOV.U32 R7, RZ, RZ, R2 ;  /* 0x000000ffff07c224 */ /* 0x000fe400078e0002 */
[----:B------:R-:W-:Y:S01]  /*09e0*/  IMAD.U32 R3, RZ, RZ, UR5 ;  /* 0x00000005ff037e24 */ /* 0x000fe2000f8e00ff */
[----:B------:R0:W-:Y:S01]  /*09f0*/  STL [R1+0x200], R6 ;  /* 0x0002000601007387 */ /* 0x0001e20000100800 */
[----:B------:R-:W-:-:S03]  /*0a00*/  IMAD.U32 R4, RZ, RZ, UR4 ;  /* 0x00000004ff047e24 */ /* 0x000fc6000f8e00ff */
[----:B------:R0:W-:Y:S01]  /*0a10*/  STL [R1+0x204], R7 ;  /* 0x0002040701007387 */ /* 0x0001e20000100800 */
[----:B------:R-:W-:Y:S05]  /*0a20*/  @!P2 BRA `(.L_x_5) ;  /* 0x00000000000ca947 */ /* 0x000fea0003800000 */
[----:B------:R-:W-:Y:S01]  /*0a30*/  UCGABAR_WAIT ;  /* 0x0000000000007dc7 */ /* 0x000fe20008000000 */
[----:B------:R-:W-:Y:S01]  /*0a40*/  CCTL.IVALL ;  /* 0x00000000ff00798f */ /* 0x000fe20002000000 */
[----:B------:R-:W-:Y:S05]  /*0a50*/  BRA `(.L_x_6) ;  /* 0x0000000000047947 */ /* 0x000fea0003800000 */
.L_x_5:
[----:B------:R-:W-:Y:S06]  /*0a60*/  BAR.SYNC.DEFER_BLOCKING 0x0 ;  /* 0x0000000000007b1d */ /* 0x000fec0000010000 */
.L_x_6:
[----:B------:R-:W-:Y:S05]  /*0a70*/  @!P1 BRA `(.L_x_7) ;  /* 0x0000010000109947 */ /* 0x000fea0003800000 */
[----:B------:R-:W-:-:S06]  /*0a80*/  UISETP.GT.U32.AND UP0, UPT, UR16, 0x1, UPT ;  /* 0x000000011000788c */ /* 0x000fcc000bf04070 */
[----:B------:R-:W-:-:S13]  /*0a90*/  PLOP3.LUT P0, PT, PT, PT, UP0, 0x80, 0x0 ;  /* 0x000000000000781c */ /* 0x000fda0003f0f008 */
[----:B------:R-:W-:Y:S05]  /*0aa0*/  @P0 EXIT ;  /* 0x000000000000094d */ /* 0x000fea0003800000 */
[----:B------:R-:W-:Y:S01]  /*0ab0*/  ULDC.64 UR4, c[0x0][0x650] ;  /* 0x0001940000047ab9 */ /* 0x000fe20000000a00 */
[----:B------:R-:W-:Y:S01]  /*0ac0*/  UMOV UR42, 0xffffffff ;  /* 0xffffffff002a7882 */ /* 0x000fe20000000000 */
[----:B------:R-:W-:Y:S01]  /*0ad0*/  ISETP.GE.U32.AND P0, PT, R7, UR4, PT ;  /* 0x0000000407007c0c */ /* 0x000fe2000bf06070 */
[----:B------:R-:W-:Y:S01]  /*0ae0*/  UMOV UR41, 0xffffffff ;  /* 0xffffffff00297882 */ /* 0x000fe20000000000 */
[----:B------:R-:W-:Y:S01]  /*0af0*/  UMOV UR43, 0xffffffff ;  /* 0xffffffff002b7882 */ /* 0x000fe20000000000 */
[----:B------:R-:W-:Y:S02]  /*0b00*/  PRMT R0, RZ, 0x7610, R0 ;  /* 0x00007610ff007816 */ /* 0x000fe40000000000 */
[----:B------:R-:W-:-:S13]  /*0b10*/  ISETP.GE.U32.AND.EX P0, PT, R6, UR5, PT, P0 ;  /* 0x0000000506007c0c */ /* 0x000fda000bf06100 */
[----:B------:R-:W-:Y:S05]  /*0b20*/  @P0 BRA `(.L_x_8) ;  /* 0x0000000400480947 */ /* 0x000fea0003800000 */
[----:B------:R-:W-:Y:S01]  /*0b30*/  ULDC.64 UR16, c[0x0][0x628] ;  /* 0x00018a0000107ab9 */ /* 0x000fe20000000a00 */
[C---:B------:R-:W-:Y:S01]  /*0b40*/  R2UR UR19, R7.reuse ;  /* 0x00000000071372ca */ /* 0x040fe200000e0000 */
[----:B------:R-:W-:Y:S01]  /*0b50*/  ULDC UR18, c[0x0][0x630] ;  /* 0x00018c0000127ab9 */ /* 0x000fe20000000800 */
[----:B------:R-:W-:Y:S02]  /*0b60*/  ISETP.NE.U32.AND P0, PT, RZ, UR16, PT ;  /* 0x00000010ff007c0c */ /* 0x000fe4000bf05070 */
[----:B------:R-:W-:Y:S02]  /*0b70*/  R2UR UR4, R7 ;  /* 0x00000000070472ca */ /* 0x000fe400000e0000 */
[----:B------:R-:W-:Y:S02]  /*0b80*/  ISETP.NE.AND.EX P0, PT, RZ, UR17, PT, P0 ;  /* 0x00000011ff007c0c */ /* 0x000fe4000bf05300 */
[----:B------:R-:W-:-:S11]  /*0b90*/  R2UR UR5, R6 ;  /* 0x00000000060572ca */ /* 0x000fd600000e0000 */
[----:B------:R-:W-:Y:S05]  /*0ba0*/  @!P0 BRA `(.L_x_9) ;  /* 0x0000000000308947 */ /* 0x000fea0003800000 */
[----:B------:R-:W-:Y:S01]  /*0bb0*/  R2UR UR4, R7 ;  /* 0x00000000070472ca */ /* 0x000fe200000e0000 */
[----:B------:R-:W-:Y:S01]  /*0bc0*/  ULDC UR9, c[0x0][0x634] ;  /* 0x00018d0000097ab9 */ /* 0x000fe20000000800 */
[----:B------:R-:W-:-:S11]  /*0bd0*/  R2UR UR13, R6 ;  /* 0x00000000060d72ca */ /* 0x000fd600000e0000 */
[----:B------:R-:W-:-:S04]  /*0be0*/  UIADD3 UR9, UP0, UR4, UR9, URZ ;  /* 0x0000000904097290 */ /* 0x000fc8000ff1e03f */
[----:B------:R-:W-:-:S04]  /*0bf0*/  UIADD3.X UR13, URZ, UR13, URZ, UP0, !UPT ;  /* 0x0000000d3f0d7290 */ /* 0x000fc800087fe43f */
[----:B------:R-:W-:-:S04]  /*0c00*/  UIMAD.WIDE.U32 UR4, UR13, UR16, URZ ;  /* 0x000000100d0472a5 */ /* 0x000fc8000f8e003f */
[----:B------:R-:W-:Y:S02]  /*0c10*/  UIMAD.WIDE.U32 UR6, UP0, UR9, UR17, UR4 ;  /* 0x00000011090672a5 */ /* 0x000fe4000f800004 */
[----:B------:R-:W-:Y:S02]  /*0c20*/  UIMAD.WIDE.U32 UR4, UR9, UR16, URZ ;  /* 0x00000010090472a5 */ /* 0x000fe4000f8e003f */
[----:B------:R-:W-:Y:S02]  /*0c30*/  UIADD3.X UR15, URZ, URZ, URZ, UP0, !UPT ;  /* 0x0000003f3f0f7290 */ /* 0x000fe400087fe43f */
[----:B------:R-:W-:Y:S01]  /*0c40*/  UIADD3 URZ, UP0, UR5, UR6, URZ ;  /* 0x00000006053f7290 */ /* 0x000fe2000ff1e03f */
[----:B------:R-:W-:-:S03]  /*0c50*/  UMOV UR14, UR7 ;  /* 0x00000007000e7c82 */ /* 0x000fc60008000000 */
[----:B------:R-:W-:-:S12]  /*0c60*/  UIMAD.WIDE.U32.X UR4, UR13, UR17, UR14, UP0 ;  /* 0x000000110d0472a5 */ /* 0x000fd800080e040e */
.L_x_9:
[----:B------:R-:W-:Y:S01]  /*0c70*/  USHF.R.U64 UR43, UR4, UR18, UR5 ;  /* 0x00000012042b7299 */ /* 0x000fe20008001205 */
[----:B------:R-:W-:Y:S01]  /*0c80*/  R2UR UR7, R6 ;  /* 0x00000000060772ca */ /* 0x000fe200000e0000 */
[----:B------:R-:W-:Y:S02]  /*0c90*/  USHF.R.U32.HI UR4, URZ, UR18, UR5 ;  /* 0x000000123f047299 */ /* 0x000fe40008011605 */
[----:B------:R-:W-:Y:S01]  /*0ca0*/  UIADD3 UR5, UP0, URZ, -UR43, URZ ;  /* 0x8000002b3f057290 */ /* 0x000fe2000ff1e03f */
[----:B------:R-:W-:Y:S01]  /*0cb0*/  ULDC.64 UR14, c[0x0][0x620] ;  /* 0x00018800000e7ab9 */ /* 0x000fe20000000a00 */
[----:B------:R-:W-:Y:S02]  /*0cc0*/  UMOV UR6, UR19 ;  /* 0x0000001300067c82 */ /* 0x000fe40008000000 */
[----:B------:R-:W-:Y:S01]  /*0cd0*/  UIADD3.X UR4, URZ, ~UR4, URZ, UP0, !UPT ;  /* 0x800000043f047290 */ /* 0x000fe200087fe43f */
[----:B------:R-:W-:Y:S01]  /*0ce0*/  ULDC UR9, c[0x0][0x618] ;  /* 0x0001860000097ab9 */ /* 0x000fe20000000800 */
[----:B------:R-:W-:-:S02]  /*0cf0*/  UIMAD UR12, UR11, UR12, UR10 ;  /* 0x0000000c0b0c72a4 */ /* 0x000fc4000f8e020a */
[----:B------:R-:W-:Y:S02]  /*0d00*/  UIMAD UR4, UR4, UR14, URZ ;  /* 0x0000000e040472a4 */ /* 0x000fe4000f8e023f */
[----:B------:R-:W-:Y:S02]  /*0d10*/  UIMAD.WIDE.U32 UR6, UR5, UR14, UR6 ;  /* 0x0000000e050672a5 */ /* 0x000fe4000f8e0006 */
[----:B------:R-:W-:Y:S01]  /*0d20*/  UIMAD UR4, UR5, UR15, UR4 ;  /* 0x0000000f050472a4 */ /* 0x000fe2000f8e0204 */
[----:B------:R-:W-:Y:S01]  /*0d30*/  ULDC UR10, c[0x0][0x608] ;  /* 0x00018200000a7ab9 */ /* 0x000fe20000000800 */
[----:B------:R-:W-:Y:S02]  /*0d40*/  ULDC UR18, c[0x0][0x658] ;  /* 0x0001960000127ab9 */ /* 0x000fe40000000800 */
[----:B------:R-:W-:Y:S01]  /*0d50*/  UIADD3 UR7, UR7, UR4, URZ ;  /* 0x0000000407077290 */ /* 0x000fe2000fffe03f */
[----:B------:R-:W-:Y:S02]  /*0d60*/  UMOV UR11, 0xffffffff ;  /* 0xffffffff000b7882 */ /* 0x000fe40000000000 */
[----:B------:R-:W-:Y:S01]  /*0d70*/  ULDC.64 UR4, c[0x0][0x640] ;  /* 0x0001900000047ab9 */ /* 0x000fe20000000a00 */
[----:B------:R-:W-:Y:S01]  /*0d80*/  USHF.R.U64 UR16, UR6, UR9, UR7 ;  /* 0x0000000906107299 */ /* 0x000fe20008001207 */
[----:B------:R-:W-:Y:S01]  /*0d90*/  ISETP.NE.U32.AND P0, PT, RZ, UR4, PT ;  /* 0x00000004ff007c0c */ /* 0x000fe2000bf05070 */
[----:B------:R-:W-:-:S02]  /*0da0*/  USHF.R.U32.HI UR7, URZ, UR9, UR7 ;  /* 0x000000093f077299 */ /* 0x000fc40008011607 */
[----:B------:R-:W-:Y:S01]  /*0db0*/  USHF.L.U32 UR6, UR11, UR18, URZ ;  /* 0x000000120b067299 */ /* 0x000fe2000800063f */
[----:B------:R-:W-:Y:S01]  /*0dc0*/  ISETP.NE.AND.EX P0, PT, RZ, UR5, PT, P0 ;  /* 0x00000005ff007c0c */ /* 0x000fe2000bf05300 */
[----:B------:R-:W-:Y:S02]  /*0dd0*/  USHF.R.U64 UR22, UR16, UR10, UR7 ;  /* 0x0000000a10167299 */ /* 0x000fe40008001207 */
[----:B------:R-:W-:Y:S02]  /*0de0*/  USHF.R.U32.HI UR7, URZ, UR10, UR7 ;  /* 0x0000000a3f077299 */ /* 0x000fe40008011607 */
[----:B------:R-:W-:Y:S02]  /*0df0*/  UISETP.NE.AND UP1, UPT, UR46, URZ, UPT ;  /* 0x0000003f2e00728c */ /* 0x000fe4000bf25270 */
[----:B------:R-:W-:Y:S01]  /*0e00*/  USHF.R.U64 UR23, UR22, UR18, UR7 ;  /* 0x0000001216177299 */ /* 0x000fe20008001207 */
[----:B------:R-:W-:Y:S01]  /*0e10*/  ULDC UR17, c[0x0][0x600] ;  /* 0x0001800000117ab9 */ /* 0x000fe20000000800 */
[----:B------:R-:W-:-:S02]  /*0e20*/  ULOP3.LUT UR13, URZ, UR6, URZ, 0x33, !UPT ;  /* 0x000000063f0d7292 */ /* 0x000fc4000f8e333f */
[----:B------:R-:W-:Y:S02]  /*0e30*/  UIADD3 UR15, UR17, -0x1, URZ ;  /* 0xffffffff110f7890 */ /* 0x000fe4000fffe03f */
[----:B------:R-:W-:Y:S02]  /*0e40*/  USEL UR12, UR8, UR12, !UP1 ;  /* 0x0000000c080c7287 */ /* 0x000fe4000c800000 */
[----:B------:R-:W-:Y:S01]  /*0e50*/  USHF.R.U32.HI UR7, URZ, UR18, UR7 ;  /* 0x000000123f077299 */ /* 0x000fe20008011607 */
[----:B------:R-:W-:Y:S01]  /*0e60*/  ULDC UR19, c[0x0][0x648] ;  /* 0x0001920000137ab9 */ /* 0x000fe20000000800 */
[----:B------:R-:W-:Y:S01]  /*0e70*/  ULDC UR20, c[0x0][0x638] ;  /* 0x00018e0000147ab9 */ /* 0x000fe20000000800 */
[----:B------:R-:W-:Y:S01]  /*0e80*/  UMOV UR21, 0x1 ;  /* 0x0000000100157882 */ /* 0x000fe20000000000 */
[----:B------:R-:W-:Y:S01]  /*0e90*/  UMOV UR6, UR23 ;  /* 0x0000001700067c82 */ /* 0x000fe20008000000 */
[----:B------:R-:W-:Y:S07]  /*0ea0*/  @!P0 BRA `(.L_x_10) ;  /* 0x0000000000308947 */ /* 0x000fee0003800000 */
[----:B------:R-:W-:Y:S02]  /*0eb0*/  ULDC UR10, c[0x0][0x64c] ;  /* 0x00019300000a7ab9 */ /* 0x000fe40000000800 */
        /* <DEDUP_REMOVED lines=8> */
[----:B------:R-:W-:-:S07]  /*0f40*/  UIMAD.WIDE.U32.X UR4, UR14, UR5, UR10, UP0 ;  /* 0x000000050e0472a5 */ /* 0x000fce00080e040a */
[----:B------:R-:W-:Y:S01]  /*0f50*/  UMOV UR6, UR4 ;  /* 0x0000000400067c82 */ /* 0x000fe20008000000 */
[----:B------:R-:W-:-:S05]  /*0f60*/  UMOV UR7, UR5 ;  /* 0x0000000500077c82 */ /* 0x000fca0008000000 */
.L_x_10:
[----:B------:R-:W-:Y:S01]  /*0f70*/  USHF.R.U64 UR5, UR6, UR19, UR7 ;  /* 0x0000001306057299 */ /* 0x000fe20008001207 */
[----:B------:R-:W-:Y:S01]  /*0f80*/  IMAD.MOV.U32 R0, RZ, RZ, 0x1 ;  /* 0x00000001ff007424 */ /* 0x000fe200078e00ff */
[----:B------:R-:W-:Y:S02]  /*0f90*/  USHF.L.U32 UR4, UR21, UR18, URZ ;  /* 0x0000001215047299 */ /* 0x000fe4000800063f */
[----:B------:R-:W-:Y:S02]  /*0fa0*/  ULOP3.LUT UR13, UR22, UR13, URZ, 0xc0, !UPT ;  /* 0x0000000d160d7292 */ /* 0x000fe4000f8ec03f */
[----:B------:R-:W-:Y:S02]  /*0fb0*/  UIADD3 UR6, -UR5, URZ, URZ ;  /* 0x0000003f05067290 */ /* 0x000fe4000fffe13f */
[----:B------:R-:W-:Y:S02]  /*0fc0*/  UIMAD UR13, UR4, UR5, UR13 ;  /* 0x00000005040d72a4 */ /* 0x000fe4000f8e020d */
[----:B------:R-:W-:-:S02]  /*0fd0*/  ULOP3.LUT UR15, UR16, UR15, URZ, 0xc0, !UPT ;  /* 0x0000000f100f7292 */ /* 0x000fc4000f8ec03f */
[----:B------:R-:W-:Y:S01]  /*0fe0*/  UIMAD UR4, UR6, UR20, UR23 ;  /* 0x00000014060472a4 */ /* 0x000fe2000f8e0217 */
[----:B------:R-:W-:Y:S01]  /*0ff0*/  ULDC UR5, c[0x0][0x610] ;  /* 0x0001840000057ab9 */ /* 0x000fe20000000800 */
[----:B------:R-:W-:Y:S02]  /*1000*/  UISETP.NE.AND UP0, UPT, UR46, URZ, UPT ;  /* 0x0000003f2e00728c */ /* 0x000fe4000bf05270 */
[----:B------:R-:W-:Y:S02]  /*1010*/  UIMAD UR12, UR13, UR5, UR12 ;  /* 0x000000050d0c72a4 */ /* 0x000fe4000f8e020c */
[----:B------:R-:W-:-:S04]  /*1020*/  UIMAD UR4, UR4, UR17, UR15 ;  /* 0x00000011040472a4 */ /* 0x000fc8000f8e020f */
[----:B------:R-:W-:Y:S02]  /*1030*/  USEL UR41, UR4, UR12, !UP0 ;  /* 0x0000000c04297287 */ /* 0x000fe4000c000000 */
[----:B------:R-:W-:-:S12]  /*1040*/  USEL UR42, UR12, UR4, !UP0 ;  /* 0x000000040c2a7287 */ /* 0x000fd8000c000000 */
.L_x_8:
[----:B------:R-:W-:-:S08]  /*1050*/  NOP ;  /* 0x0000000000007918 */ /* 0x000fd00000000000 */
[----:B------:R-:W1:Y:S02]  /*1060*/  USETMAXREG.TRY_ALLOC.CTAPOOL UP0, 0xf0 ;  /* 0x000000f0000079c8 */ /* 0x000e640008000600 */
[----:B-1----:R-:W-:-:S13]  /*1070*/  PLOP3.LUT P0, PT, PT, PT, UP0, 0x80, 0x0 ;  /* 0x000000000000781c */ /* 0x002fda0003f0f008 */
[----:B------:R-:W-:Y:S05]  /*1080*/  @!P0 BRA `(.L_x_8) ;  /* 0xfffffffc00f08947 */ /* 0x000fea000383ffff */
[----:B------:R-:W-:Y:S01]  /*1090*/  ULDC.64 UR4, c[0x0][0x598] ;  /* 0x0001660000047ab9 */ /* 0x000fe20000000a00 */
[----:B------:R-:W-:Y:S01]  /*10a0*/  ULDC.64 UR36, c[0x0][0x208] ;  /* 0x0000820000247ab9 */ /* 0x000fe20000000a00 */
[----:B------:R-:W-:-:S04]  /*10b0*/  ISETP.NE.U32.AND P0, PT, RZ, UR4, PT ;  /* 0x00000004ff007c0c */ /* 0x000fc8000bf05070 */
[----:B------:R-:W-:-:S13]  /*10c0*/  ISETP.NE.AND.EX P0, PT, RZ, UR5, PT, P0 ;  /* 0x00000005ff007c0c */ /* 0x000fda000bf05300 */
[----:B------:R-:W-:Y:S05]  /*10d0*/  @!P0 BRA `(.L_x_11) ;  /* 0x00000000001c8947 */ /* 0x000fea0003800000 */
[----:B------:R-:W1:Y:S02]  /*10e0*/  LDC.64 R2, c[0x0][0x598] ;  /* 0x00016600ff027b82 */ /* 0x000e640000000a00 */
[----:B-1----:R-:W2:Y:S02]  /*10f0*/  LDG.E.64 R2, desc[UR36][R2.64] ;  /* 0x0000002402027981 */ /* 0x002ea4000c1e1b00 */
[----:B--2---:R-:W-:-:S04]  /*1100*/  ISETP.NE.U32.AND P0, PT, R2, RZ, PT ;  /* 0x000000ff0200720c */ /* 0x004fc80003f05070 */
[----:B------:R-:W-:-:S13]  /*1110*/  ISETP.NE.AND.EX P0, PT, R3, RZ, PT, P0 ;  /* 0x000000ff0300720c */ /* 0x000fda0003f05300 */
[----:B------:R-:W-:Y:S05]  /*1120*/  @!P0 BRA `(.L_x_11) ;  /* 0x0000000000088947 */ /* 0x000fea0003800000 */
[----:B------:R1:W5:Y:S01]  /*1130*/  LD.E R17, desc[UR36][R2.64] ;  /* 0x0000002402117980 */ /* 0x000362000c101900 */
[----:B------:R-:W-:Y:S05]  /*1140*/  BRA `(.L_x_12) ;  /* 0x0000000000247947 */ /* 0x000fea0003800000 */
.L_x_11:
[----:B------:R-:W-:Y:S02]  /*1150*/  ULDC.64 UR4, c[0x0][0x588] ;  /* 0x0001620000047ab9 */ /* 0x000fe40000000a00 */
[----:B------:R-:W-:-:S04]  /*1160*/  ISETP.NE.U32.AND P0, PT, RZ, UR4, PT ;  /* 0x00000004ff007c0c */ /* 0x000fc8000bf05070 */
[----:B------:R-:W-:-:S13]  /*1170*/  ISETP.NE.AND.EX P0, PT, RZ, UR5, PT, P0 ;  /* 0x00000005ff007c0c */ /* 0x000fda000bf05300 */
[----:B------:R-:W-:Y:S05]  /*1180*/  @!P0 BRA `(.L_x_13) ;  /* 0x00000000000c8947 */ /* 0x000fea0003800000 */
[----:B------:R-:W1:Y:S02]  /*1190*/  LDC.64 R2, c[0x0][0x588] ;  /* 0x00016200ff027b82 */ /* 0x000e640000000a00 */
[----:B-1----:R2:W5:Y:S01]  /*11a0*/  LDG.E R17, desc[UR36][R2.64] ;  /* 0x0000002402117981 */ /* 0x002562000c1e1900 */
[----:B------:R-:W-:Y:S05]  /*11b0*/  BRA `(.L_x_12) ;  /* 0x0000000000087947 */ /* 0x000fea0003800000 */
.L_x_13:
[----:B------:R-:W-:Y:S02]  /*11c0*/  ULDC UR4, c[0x0][0x580] ;  /* 0x0001600000047ab9 */ /* 0x000fe40000000800 */
[----:B------:R-:W-:-:S07]  /*11d0*/  IMAD.U32 R17, RZ, RZ, UR4 ;  /* 0x00000004ff117e24 */ /* 0x000fce000f8e00ff */
.L_x_12:
[----:B------:R-:W-:Y:S02]  /*11e0*/  ULDC.64 UR4, c[0x0][0x5a0] ;  /* 0x0001680000047ab9 */ /* 0x000fe40000000a00 */
[----:B------:R-:W-:-:S04]  /*11f0*/  ISETP.NE.U32.AND P0, PT, RZ, UR4, PT ;  /* 0x00000004ff007c0c */ /* 0x000fc8000bf05070 */
[----:B------:R-:W-:-:S13]  /*1200*/  ISETP.NE.AND.EX P0, PT, RZ, UR5, PT, P0 ;  /* 0x00000005ff007c0c */ /* 0x000fda000bf05300 */
[----:B------:R-:W-:Y:S05]  /*1210*/  @!P0 BRA `(.L_x_14) ;  /* 0x00000000001c8947 */ /* 0x000fea0003800000 */
[----:B-12---:R-:W1:Y:S02]  /*1220*/  LDC.64 R2, c[0x0][0x5a0] ;  /* 0x00016800ff027b82 */ /* 0x006e640000000a00 */
[----:B-1----:R-:W2:Y:S02]  /*1230*/  LDG.E.64 R2, desc[UR36][R2.64] ;  /* 0x0000002402027981 */ /* 0x002ea4000c1e1b00 */
[----:B--2---:R-:W-:-:S04]  /*1240*/  ISETP.NE.U32.AND P0, PT, R2, RZ, PT ;  /* 0x000000ff0200720c */ /* 0x004fc80003f05070 */
[----:B------:R-:W-:-:S13]  /*1250*/  ISETP.NE.AND.EX P0, PT, R3, RZ, PT, P0 ;  /* 0x000000ff0300720c */ /* 0x000fda0003f05300 */
[----:B------:R-:W-:Y:S05]  /*1260*/  @!P0 BRA `(.L_x_14) ;  /* 0x0000000000088947 */ /* 0x000fea0003800000 */
[----:B------:R1:W5:Y:S01]  /*1270*/  LD.E R18, desc[UR36][R2.64] ;  /* 0x0000002402127980 */ /* 0x000362000c101900 */
[----:B------:R-:W-:Y:S05]  /*1280*/  BRA `(.L_x_15) ;  /* 0x0000000000247947 */ /* 0x000fea0003800000 */
.L_x_14:
[----:B------:R-:W-:Y:S02]  /*1290*/  ULDC.64 UR4, c[0x0][0x590] ;  /* 0x0001640000047ab9 */ /* 0x000fe40000000a00 */
[----:B------:R-:W-:-:S04]  /*12a0*/  ISETP.NE.U32.AND P0, PT, RZ, UR4, PT ;  /* 0x00000004ff007c0c */ /* 0x000fc8000bf05070 */
[----:B------:R-:W-:-:S13]  /*12b0*/  ISETP.NE.AND.EX P0, PT, RZ, UR5, PT, P0 ;  /* 0x00000005ff007c0c */ /* 0x000fda000bf05300 */
[----:B------:R-:W-:Y:S05]  /*12c0*/  @!P0 BRA `(.L_x_16) ;  /* 0x00000000000c8947 */ /* 0x000fea0003800000 */
[----:B-12---:R-:W1:Y:S02]  /*12d0*/  LDC.64 R2, c[0x0][0x590] ;  /* 0x00016400ff027b82 */ /* 0x006e640000000a00 */
[----:B-1----:R2:W5:Y:S01]  /*12e0*/  LDG.E R18, desc[UR36][R2.64] ;  /* 0x0000002402127981 */ /* 0x002562000c1e1900 */
[----:B------:R-:W-:Y:S05]  /*12f0*/  BRA `(.L_x_15) ;  /* 0x0000000000087947 */ /* 0x000fea0003800000 */
.L_x_16:
[----:B------:R-:W-:Y:S02]  /*1300*/  ULDC UR4, c[0x0][0x584] ;  /* 0x0001610000047ab9 */ /* 0x000fe40000000800 */
[----:B------:R-:W-:-:S07]  /*1310*/  IMAD.U32 R18, RZ, RZ, UR4 ;  /* 0x00000004ff127e24 */ /* 0x000fce000f8e00ff */
.L_x_15:
[----:B------:R-:W-:-:S13]  /*1320*/  LOP3.LUT P0, RZ, R0, 0xff, RZ, 0xc0, !PT ;  /* 0x000000ff00ff7812 */ /* 0x000fda000780c0ff */
[----:B------:R-:W-:Y:S05]  /*1330*/  @!P0 EXIT ;  /* 0x000000000000894d */ /* 0x000fea0003800000 */
[----:B------:R-:W-:Y:S01]  /*1340*/  ULDC UR4, c[0x0][0x28c] ;  /* 0x0000a30000047ab9 */ /* 0x000fe20000000800 */
[----:B------:R-:W-:Y:S01]  /*1350*/  UMOV UR38, URZ ;  /* 0x0000003f00267c82 */ /* 0x000fe20008000000 */
[----:B------:R-:W-:Y:S01]  /*1360*/  UIADD3 UR4, UR4, 0x1f, URZ ;  /* 0x0000001f04047890 */ /* 0x000fe2000fffe03f */
[----:B------:R-:W-:-:S03]  /*1370*/  UMOV UR39, URZ ;  /* 0x0000003f00277c82 */ /* 0x000fc60008000000 */
[----:B------:R-:W-:-:S04]  /*1380*/  USHF.R.S32.HI UR5, URZ, 0x1f, UR4 ;  /* 0x0000001f3f057899 */ /* 0x000fc80008011404 */
[----:B------:R-:W-:-:S04]  /*1390*/  ULEA.HI UR5, UR5, UR4, URZ, 0x5 ;  /* 0x0000000405057291 */ /* 0x000fc8000f8f283f */
[----:B------:R-:W-:-:S12]  /*13a0*/  USHF.R.S32.HI UR44, URZ, 0x5, UR5 ;  /* 0x000000053f2c7899 */ /* 0x000fd80008011405 */
.L_x_550:
[----:B------:R-:W3:Y:S01]  /*13b0*/  S2R R0, SR_TID.X ;  /* 0x0000000000007919 */ /* 0x000ee20000002100 */
[----:B----4-:R-:W4:Y:S01]  /*13c0*/  S2UR UR7, SR_CgaCtaId ;  /* 0x00000000000779c3 */ /* 0x010f220000008800 */
[----:B------:R-:W-:Y:S02]  /*13d0*/  UMOV UR6, 0x400 ;  /* 0x0000040000067882 */ /* 0x000fe40000000000 */
[----:B----4-:R-:W-:Y:S01]  /*13e0*/  ULEA UR6, UR7, UR6, 0x18 ;  /* 0x0000000607067291 */ /* 0x010fe2000f8ec03f */
[----:B---3--:R-:W-:-:S04]  /*13f0*/  LOP3.LUT R0, R0, 0x80, RZ, 0xc0, !PT ;  /* 0x0000008000007812 */ /* 0x008fc800078ec0ff */
[----:B------:R-:W-:-:S06]  /*1400*/  SHF.R.U32.HI R0, RZ, 0x7, R0 ;  /* 0x00000007ff007819 */ /* 0x000fcc0000011600 */
[----:B------:R-:W3:Y:S02]  /*1410*/  SHFL.IDX PT, R0, R0, RZ, 0x1f ;  /* 0x00001fff00007589 */ /* 0x000ee400000e0000 */
[----:B---3--:R-:W-:-:S13]  /*1420*/  R2UR UR4, R0 ;  /* 0x00000000000472ca */ /* 0x008fda00000e0000 */
[----:B------:R-:W-:-:S04]  /*1430*/  ULEA.HI UR5, UR4, UR4, URZ, 0x1 ;  /* 0x0000000404057291 */ /* 0x000fc8000f8f083f */
[----:B------:R-:W-:-:S04]  /*1440*/  ULOP3.LUT UR5, UR5, 0x1ffffe, URZ, 0xc0, !UPT ;  /* 0x001ffffe05057892 */ /* 0x000fc8000f8ec03f */
[----:B------:R-:W-:-:S03]  /*1450*/  UIADD3 UR5, UR4, -UR5, URZ ;  /* 0x8000000504057290 */ /* 0x000fc6000fffe03f */
[----:B------:R-:W-:Y:S01]  /*1460*/  ULDC UR4, c[0x0][0x28c] ;  /* 0x0000a30000047ab9 */ /* 0x000fe20000000800 */
[----:B------:R-:W-:Y:S01]  /*1470*/  ULEA UR5, UR5, UR6, 0xb ;  /* 0x0000000605057291 */ /* 0x000fe2000f8e583f */
[----:B------:R-:W-:-:S03]  /*1480*/  ISETP.LT.AND P0, PT, RZ, UR4, PT ;  /* 0x00000004ff007c0c */ /* 0x000fc6000bf01270 */
[----:B------:R-:W-:-:S04]  /*1490*/  UIADD3 UR5, UR5, 0x100, URZ ;  /* 0x0000010005057890 */ /* 0x000fc8000fffe03f */
[----:B------:R-:W-:-:S04]  /*14a0*/  USHF.R.U32.HI UR5, URZ, 0x4, UR5 ;  /* 0x000000043f057899 */ /* 0x000fc80008011605 */
[----:B------:R-:W-:-:S04]  /*14b0*/  ULOP3.LUT UR5, UR5, 0x3fff, URZ, 0xc0, !UPT ;  /* 0x00003fff05057892 */ /* 0x000fc8000f8ec03f */
[----:B------:R-:W-:Y:S01]  /*14c0*/  ULOP3.LUT UR45, UR5, 0x10000, URZ, 0xfc, !UPT ;  /* 0x00010000052d7892 */ /* 0x000fe2000f8efc3f */
[----:B------:R-:W-:Y:S11]  /*14d0*/  @P0 BRA `(.L_x_17) ;  /* 0x0000000000400947 */ /* 0x000ff60003800000 */
[----:B------:R-:W-:Y:S01]  /*14e0*/  MOV R0, 0x0 ;  /* 0x0000000000007802 */ /* 0x000fe20000000f00 */
[----:B------:R-:W-:Y:S01]  /*14f0*/  ULDC.64 UR4, c[0x4][0x68] ;  /* 0x01001a0000047ab9 */ /* 0x000fe20000000a00 */
[----:B------:R-:W-:Y:S01]  /*1500*/  ULDC.64 UR6, c[0x4][0x8] ;  /* 0x0100020000067ab9 */ /* 0x000fe20000000a00 */
[----:B------:R-:W-:Y:S01]  /*1510*/  IMAD.U32 R4, RZ, RZ, UR4 ;  /* 0x00000004ff047e24 */ /* 0x000fe2000f8e00ff */
[----:B-12---:R1:W2:Y:S01]  /*1520*/  LDC.64 R2, c[0x4][R0] ;  /* 0x0100000000027b82 */ /* 0x0062a20000000a00 */
[----:B------:R-:W-:Y:S01]  /*1530*/  IMAD.U32 R5, RZ, RZ, UR5 ;  /* 0x00000005ff057e24 */ /* 0x000fe2000f8e00ff */
[----:B------:R-:W-:Y:S01]  /*1540*/  ULDC.64 UR4, c[0x4][0x70] ;  /* 0x01001c0000047ab9 */ /* 0x000fe20000000a00 */
[----:B------:R-:W-:Y:S02]  /*1550*/  IMAD.U32 R10, RZ, RZ, UR6 ;  /* 0x00000006ff0a7e24 */ /* 0x000fe4000f8e00ff */
[----:B0-----:R-:W-:Y:S02]  /*1560*/  IMAD.U32 R6, RZ, RZ, UR4 ;  /* 0x00000004ff067e24 */ /* 0x001fe4000f8e00ff */
[----:B------:R-:W-:-:S02]  /*1570*/  IMAD.U32 R7, RZ, RZ, UR5 ;  /* 0x00000005ff077e24 */ /* 0x000fc4000f8e00ff */
[----:B------:R-:W-:Y:S02]  /*1580*/  IMAD.U32 R11, RZ, RZ, UR7 ;  /* 0x00000007ff0b7e24 */ /* 0x000fe4000f8e00ff */
[----:B------:R-:W-:Y:S02]  /*1590*/  IMAD.MOV.U32 R8, RZ, RZ, 0x1e1 ;  /* 0x000001e1ff087424 */ /* 0x000fe400078e00ff */
[----:B------:R-:W-:Y:S02]  /*15a0*/  IMAD.MOV.U32 R12, RZ, RZ, 0x1 ;  /* 0x00000001ff0c7424 */ /* 0x000fe400078e00ff */
[----:B-1----:R-:W-:-:S07]  /*15b0*/  IMAD.MOV.U32 R13, RZ, RZ, RZ ;  /* 0x000000ffff0d7224 */ /* 0x002fce00078e00ff */
[----:B------:R-:W-:-:S07]  /*15c0*/  LEPC R20, `(.L_x_17) ;  /* 0x000000001014794e */ /* 0x000fce0000000000 */
[----:B--2--5:R-:W-:Y:S05]  /*15d0*/  CALL.ABS.NOINC R2 ;  /* 0x0000000002007343 */ /* 0x024fea0003c00000 */
.L_x_17:
[----:B------:R-:W-:-:S06]  /*15e0*/  ULOP3.LUT UR4, UR40, 0x1, URZ, 0xfc, !UPT ;  /* 0x0000000128047892 */ /* 0x000fcc000f8efc3f */
[----:B------:R-:W-:-:S05]  /*15f0*/  IMAD.U32 R0, RZ, RZ, UR4 ;  /* 0x00000004ff007e24 */ /* 0x000fca000f8e00ff */
[----:B------:R-:W-:-:S13]  /*1600*/  ISETP.NE.AND P0, PT, R0, 0x3, PT ;  /* 0x000000030000780c */ /* 0x000fda0003f05270 */
[----:B------:R-:W-:Y:S05]  /*1610*/  @!P0 BRA `(.L_x_18) ;  /* 0x0000000000048947 */ /* 0x000fea0003800000 */
[----:B------:R-:W-:Y:S01]  /*1620*/  BPT.TRAP 0x1 ;  /* 0x000000040000795c */ /* 0x000fe20000300000 */
.L_x_18:
[----:B------:R-:W3:Y:S01]  /*1630*/  S2UR UR5, SR_CgaCtaId ;  /* 0x00000000000579c3 */ /* 0x000ee20000008800 */
[----:B------:R-:W-:Y:S01]  /*1640*/  UMOV UR4, 0x400 ;  /* 0x0000040000047882 */ /* 0x000fe20000000000 */
[----:B-12---:R-:W-:Y:S02]  /*1650*/  IMAD.U32 R2, RZ, RZ, UR38 ;  /* 0x00000026ff027e24 */ /* 0x006fe4000f8e00ff */
[----:B------:R-:W-:-:S03]  /*1660*/  IMAD.U32 R3, RZ, RZ, UR39 ;  /* 0x00000027ff037e24 */ /* 0x000fc6000f8e00ff */
[----:B------:R-:W-:Y:S01]  /*1670*/  SHF.L.U32 R2, R2, 0x1f, RZ ;  /* 0x0000001f02027819 */ /* 0x000fe200000006ff */
[----:B---3--:R-:W-:-:S06]  /*1680*/  ULEA UR4, UR5, UR4, 0x18 ;  /* 0x0000000405047291 */ /* 0x008fcc000f8ec03f */
[----:B------:R-:W-:-:S04]  /*1690*/  IMAD.U32 R0, RZ, RZ, UR4 ;  /* 0x00000004ff007e24 */ /* 0x000fc8000f8e00ff */
[----:B------:R-:W-:-:S04]  /*16a0*/  IMAD R3, R3, 0x8, R0 ;  /* 0x0000000803037824 */ /* 0x000fc800078e0200 */
[----:B------:R1:W2:Y:S01]  /*16b0*/  SYNCS.PHASECHK.TRANS64.TRYWAIT P1, [R3+URZ], R2 ;  /* 0x00000002030075a7 */ /* 0x0002a2000802017f */
[----:B------:R-:W-:Y:S05]  /*16c0*/  @!P0 BRA `(.L_x_19) ;  /* 0x0000000000048947 */ /* 0x000fea0003800000 */
[----:B------:R-:W-:Y:S01]  /*16d0*/  BPT.TRAP 0x1 ;  /* 0x000000040000795c */ /* 0x000fe20000300000 */
.L_x_19:
[----:B--2---:R-:W-:Y:S05]  /*16e0*/  @P1 BRA `(.L_x_20) ;  /* 0x0000000000081947 */ /* 0x004fea0003800000 */
[----:B------:R-:W2:Y:S02]  /*16f0*/  SYNCS.PHASECHK.TRANS64.TRYWAIT P1, [R3+URZ], R2 ;  /* 0x00000002030075a7 */ /* 0x000ea4000802017f */
[----:B--2---:R-:W-:Y:S05]  /*1700*/  @!P1 BRA `(.L_x_21) ;  /* 0x0000010800c49947 */ /* 0x004fea0003800000 */
.L_x_20:
[----:B------:R-:W-:-:S04]  /*1710*/  UISETP.LT.AND UP0, UPT, UR44, 0x1, UPT ;  /* 0x000000012c00788c */ /* 0x000fc8000bf01270 */
[----:B------:R-:W-:-:S06]  /*1720*/  USEL UR4, UR44, 0x1, UP0 ;  /* 0x000000012c047887 */ /* 0x000fcc0008000000 */
[----:B------:R-:W-:Y:S01]  /*1730*/  IMAD.U32 R4, RZ, RZ, UR4 ;  /* 0x00000004ff047e24 */ /* 0x000fe2000f8e00ff */
[----:B------:R-:W-:Y:S05]  /*1740*/  WARPSYNC.ALL ;  /* 0x0000000000007948 */ /* 0x000fea0003800000 */
[----:B------:R-:W-:-:S04]  /*1750*/  IADD3 R4, -R4, UR44, RZ ;  /* 0x0000002c04047c10 */ /* 0x000fc8000fffe1ff */
[----:B------:R-:W-:Y:S02]  /*1760*/  ISETP.GE.AND P1, PT, R4, 0x1, PT ;  /* 0x000000010400780c */ /* 0x000fe40003f26270 */
[----:B------:R-:W-:Y:S01]  /*1770*/  R2UR UR4, R0 ;  /* 0x00000000000472ca */ /* 0x000fe200000e0000 */
[----:B------:R-:W-:Y:S01]  /*1780*/  WARPGROUP.ARRIVE ;  /* 0x00000000000079c5 */ /* 0x000fe20000000000 */
[----:B------:R-:W-:Y:S01]  /*1790*/  UMOV UR5, 0xc0000010 ;  /* 0xc000001000057882 */ /* 0x000fe20000000000 */
[----:B------:R-:W-:-:S10]  /*17a0*/  UMOV UR7, 0xc0000010 ;  /* 0xc000001000077882 */ /* 0x000fd40000000000 */
[----:B------:R-:W-:-:S04]  /*17b0*/  UIADD3 UR4, UR4, 0x8100, URZ ;  /* 0x0000810004047890 */ /* 0x000fc8000fffe03f */
[----:B------:R-:W-:-:S04]  /*17c0*/  USHF.R.U32.HI UR4, URZ, 0x4, UR4 ;  /* 0x000000043f047899 */ /* 0x000fc80008011604 */
[----:B------:R-:W-:-:S04]  /*17d0*/  ULOP3.LUT UR4, UR4, 0x3fff, URZ, 0xc0, !UPT ;  /* 0x00003fff04047892 */ /* 0x000fc8000f8ec03f */
[----:B------:R-:W-:Y:S02]  /*17e0*/  ULOP3.LUT UR9, UR4, 0x10000, URZ, 0xfc, !UPT ;  /* 0x0001000004097892 */ /* 0x000fe4000f8efc3f */
[----:B------:R-:W-:Y:S02]  /*17f0*/  ULEA UR4, UR39, UR45, 0x9 ;  /* 0x0000002d27047291 */ /* 0x000fe4000f8e483f */
[----:B------:R-:W-:-:S09]  /*1800*/  ULEA UR6, UR39, UR9, 0x9 ;  /* 0x0000000927067291 */ /* 0x000fd2000f8e483f */
[----:B------:R-:W-:Y:S01]  /*1810*/  IGMMA.64x256x32.S8.S8 R24, gdesc[UR4], RZ, !UPT, gsb0 ;  /* 0x06600000041879f1 */ /* 0x000fe2000c0410ff */
[----:B------:R-:W-:Y:S01]  /*1820*/  UIADD3 UR4, UR4, 0x100, URZ ;  /* 0x0000010004047890 */ /* 0x000fe2000fffe03f */
[----:B------:R-:W-:Y:S01]  /*1830*/  UMOV UR5, 0xc0000010 ;  /* 0xc000001000057882 */ /* 0x000fe20000000000 */
[----:B------:R-:W-:Y:S02]  /*1840*/  WARPGROUP.DEPBAR.LE gsb0, 0x0 ;  /* 0x00008000000079c5 */ /* 0x000fe40000010000 */
[----:B------:R-:W-:Y:S04]  /*1850*/  STL.64 [R1], R24 ;  /* 0x0000001801007387 */ /* 0x000fe80000100a00 */
[----:B------:R-:W-:Y:S04]  /*1860*/  STL.64 [R1+0x8], R26 ;  /* 0x0000081a01007387 */ /* 0x000fe80000100a00 */
        /* <DEDUP_REMOVED lines=61> */
[----:B------:R3:W-:Y:S02]  /*1c40*/  STL.64 [R1+0x1f8], R150 ;  /* 0x0001f89601007387 */ /* 0x0007e40000100a00 */
[----:B---3--:R-:W-:-:S06]  /*1c50*/  WARPGROUP.ARRIVE ;  /* 0x00000000000079c5 */ /* 0x008fcc0000000000 */
[----:B------:R-:W-:Y:S03]  /*1c60*/  IGMMA.64x256x32.S8.S8 R24, gdesc[UR4], RZ, !UPT, gsb0 ;  /* 0x06600000041879f1 */ /* 0x000fe6000c0410ff */
[----:B------:R-:W-:Y:S02]  /*1c70*/  WARPGROUP.DEPBAR.LE gsb0, 0x0 ;  /* 0x00008000000079c5 */ /* 0x000fe40000010000 */
[----:B------:R-:W-:Y:S05]  /*1c80*/  @!P1 BRA `(.L_x_22) ;  /* 0x0000000c00989947 */ /* 0x000fea0003800000 */
[----:B------:R-:W-:Y:S02]  /*1c90*/  UIADD3 UR4, UR39, 0x1, URZ ;  /* 0x0000000127047890 */ /* 0x000fe4000fffe03f */
[----:B-12---:R-:W-:Y:S02]  /*1ca0*/  IMAD.U32 R2, RZ, RZ, UR39 ;  /* 0x00000027ff027e24 */ /* 0x006fe4000f8e00ff */
[----:B------:R-:W-:-:S04]  /*1cb0*/  UISETP.NE.AND UP0, UPT, UR4, 0x4, UPT ;  /* 0x000000040400788c */ /* 0x000fc8000bf05270 */
[----:B------:R-:W-:Y:S02]  /*1cc0*/  USEL UR5, URZ, 0x1, UP0 ;  /* 0x000000013f057887 */ /* 0x000fe40008000000 */
[----:B------:R-:W-:Y:S02]  /*1cd0*/  USEL UR8, UR4, URZ, UP0 ;  /* 0x0000003f04087287 */ /* 0x000fe40008000000 */
[----:B------:R-:W-:-:S06]  /*1ce0*/  ULOP3.LUT UR5, UR38, UR5, URZ, 0x3c, !UPT ;  /* 0x0000000526057292 */ /* 0x000fcc000f8e3c3f */
[----:B------:R-:W-:-:S07]  /*1cf0*/  IMAD.U32 R3, RZ, RZ, UR5 ;  /* 0x00000005ff037e24 */ /* 0x000fce000f8e00ff */
.L_x_29:
[----:B------:R-:W-:Y:S05]  /*1d00*/  @!P0 BRA `(.L_x_23) ;  /* 0x0000000000048947 */ /* 0x000fea0003800000 */
[----:B------:R-:W-:Y:S01]  /*1d10*/  BPT.TRAP 0x1 ;  /* 0x000000040000795c */ /* 0x000fe20000300000 */
.L_x_23:
[----:B------:R-:W1:Y:S01]  /*1d20*/  S2UR UR5, SR_CgaCtaId ;  /* 0x00000000000579c3 */ /* 0x000e620000008800 */
[----:B------:R-:W-:Y:S01]  /*1d30*/  UMOV UR4, 0x400 ;  /* 0x0000040000047882 */ /* 0x000fe20000000000 */
[----:B------:R-:W-:Y:S01]  /*1d40*/  IMAD.U32 R5, RZ, RZ, UR8 ;  /* 0x00000008ff057e24 */ /* 0x000fe2000f8e00ff */
[----:B0-----:R-:W-:Y:S01]  /*1d50*/  SHF.L.U32 R6, R3, 0x1f, RZ ;  /* 0x0000001f03067819 */ /* 0x001fe200000006ff */
[----:B-1----:R-:W-:-:S06]  /*1d60*/  ULEA UR4, UR5, UR4, 0x18 ;  /* 0x0000000405047291 */ /* 0x002fcc000f8ec03f */
[----:B------:R-:W-:-:S04]  /*1d70*/  IMAD.U32 R0, RZ, RZ, UR4 ;  /* 0x00000004ff007e24 */ /* 0x000fc8000f8e00ff */
[----:B------:R-:W-:-:S04]  /*1d80*/  IMAD R5, R5, 0x8, R0 ;  /* 0x0000000805057824 */ /* 0x000fc800078e0200 */
[----:B------:R0:W1:Y:S01]  /*1d90*/  SYNCS.PHASECHK.TRANS64.TRYWAIT P1, [R5+URZ], R6 ;  /* 0x00000006050075a7 */ /* 0x000062000802017f */
[----:B------:R-:W-:Y:S05]  /*1da0*/  @!P0 BRA `(.L_x_24) ;  /* 0x0000000000048947 */ /* 0x000fea0003800000 */
[----:B------:R-:W-:Y:S01]  /*1db0*/  BPT.TRAP 0x1 ;  /* 0x000000040000795c */ /* 0x000fe20000300000 */
.L_x_24:
[----:B-1----:R-:W-:Y:S05]  /*1dc0*/  @P1 BRA `(.L_x_25) ;  /* 0x0000000000081947 */ /* 0x002fea0003800000 */
[----:B------:R-:W1:Y:S02]  /*1dd0*/  SYNCS.PHASECHK.TRANS64.TRYWAIT P1, [R5+URZ], R6 ;  /* 0x00000006050075a7 */ /* 0x000e64000802017f */
[----:B-1----:R-:W-:Y:S05]  /*1de0*/  @!P1 BRA `(.L_x_26) ;  /* 0x0000010400209947 */ /* 0x002fea0003800000 */
.L_x_25:
[----:B------:R-:W-:Y:S04]  /*1df0*/  STL [R1+0x2b8], R155 ;  /* 0x0002b89b01007387 */ /* 0x000fe80000100800 */
        /* <DEDUP_REMOVED lines=21> */
[----:B------:R2:W-:Y:S04]  /*1f50*/  STL.64 [R1+0x208], R108 ;  /* 0x0002086c01007387 */ /* 0x0005e80000100a00 */
[----:B--2---:R-:W2:Y:S04]  /*1f60*/  LDL.LU.64 R108, [R1] ;  /* 0x00000000016c7983 */ /* 0x004ea80000300a00 */
[----:B------:R-:W2:Y:S04]  /*1f70*/  LDL.LU.64 R110, [R1+0x8] ;  /* 0x00000800016e7983 */ /* 0x000ea80000300a00 */
        /* <DEDUP_REMOVED lines=61> */
[----:B------:R-:W2:Y:S01]  /*2350*/  LDL.LU.64 R234, [R1+0x1f8] ;  /* 0x0001f80001ea7983 */ /* 0x000ea20000300a00 */
[----:B------:R-:W-:-:S02]  /*2360*/  ULEA UR4, UR8, UR45, 0x9 ;  /* 0x0000002d08047291 */ /* 0x000fc4000f8e483f */
[----:B------:R-:W-:Y:S01]  /*2370*/  ULEA UR6, UR8, UR9, 0x9 ;  /* 0x0000000908067291 */ /* 0x000fe2000f8e483f */
[----:B------:R-:W-:Y:S01]  /*2380*/  UMOV UR5, 0xc0000010 ;  /* 0xc000001000057882 */ /* 0x000fe20000000000 */
[----:B------:R-:W-:Y:S01]  /*2390*/  UMOV UR7, 0xc0000010 ;  /* 0xc000001000077882 */ /* 0x000fe20000000000 */
[----:B--2---:R-:W-:-:S06]  /*23a0*/  WARPGROUP.ARRIVE ;  /* 0x00000000000079c5 */ /* 0x004fcc0000000000 */
[----:B------:R-:W-:Y:S03]  /*23b0*/  IGMMA.64x256x32.S8.S8 R108, gdesc[UR4], R108, gsb0 ;  /* 0x06600000046c79f1 */ /* 0x000fe6000804106c */
        /* <DEDUP_REMOVED lines=65> */
[----:B--2---:R3:W5:Y:S04]  /*27d0*/  LDL.LU R155, [R1+0x2b8] ;  /* 0x0002b800019b7983 */ /* 0x0047680000300800 */
        /* <DEDUP_REMOVED lines=22> */
[----:B------:R-:W-:Y:S01]  /*2940*/  UIADD3 UR4, UR4, 0x100, URZ ;  /* 0x0000010004047890 */ /* 0x000fe2000fffe03f */
[----:B------:R-:W-:Y:S01]  /*2950*/  UMOV UR5, 0xc0000010 ;  /* 0xc000001000057882 */ /* 0x000fe20000000000 */
[----:B--2---:R-:W-:-:S07]  /*2960*/  WARPGROUP.ARRIVE ;  /* 0x00000000000079c5 */ /* 0x004fce0000000000 */
[----:B------:R-:W-:Y:S03]  /*2970*/  IGMMA.64x256x32.S8.S8 R24, gdesc[UR4], R24, gsb0 ;  /* 0x06600000041879f1 */ /* 0x000fe60008041018 */
[----:B------:R-:W-:Y:S02]  /*2980*/  WARPGROUP.DEPBAR.LE gsb0, 0x0 ;  /* 0x00008000000079c5 */ /* 0x000fe40000010000 */
[----:B---3--:R-:W-:Y:S05]  /*2990*/  @!P0 BRA `(.L_x_27) ;  /* 0x0000000000048947 */ /* 0x008fea0003800000 */
[----:B------:R-:W-:Y:S01]  /*29a0*/  BPT.TRAP 0x1 ;  /* 0x000000040000795c */ /* 0x000fe20000300000 */
.L_x_27:
[----:B------:R-:W-:Y:S01]  /*29b0*/  ISETP.NE.AND P1, PT, R19, RZ, PT ;  /* 0x000000ff1300720c */ /* 0x000fe20003f25270 */
[----:B------:R-:W-:-:S12]  /*29c0*/  UISETP.GT.U32.AND UP0, UPT, UR40, 0x1, UPT ;  /* 0x000000012800788c */ /* 0x000fd8000bf04070 */
[----:B01----:R-:W-:-:S04]  /*29d0*/  @P1 IMAD R5, R2, 0x8, R0 ;  /* 0x0000000802051824 */ /* 0x003fc800078e0200 */
[----:B------:R-:W-:-:S05]  /*29e0*/  @P1 VIADD R5, R5, 0x20 ;  /* 0x0000002005051836 */ /* 0x000fca0000000000 */
[----:B-----5:R-:W-:-:S04]  /*29f0*/  @P1 PRMT R5, R155, 0x654, R5 ;  /* 0x000006549b051816 */ /* 0x020fc80000000005 */
[----:B------:R0:W-:Y:S01]  /*2a00*/  @P1 SYNCS.ARRIVE.TRANS64.RED.A1T0 RZ, [R5+URZ], RZ ;  /* 0x000000ff05ff19a7 */ /* 0x0001e2000810043f */
[----:B------:R-:W-:-:S13]  /*2a10*/  PLOP3.LUT P1, PT, PT, PT, UP0, 0x80, 0x0 ;  /* 0x000000000000781c */ /* 0x000fda0003f2f008 */
[----:B0-----:R-:W-:Y:S05]  /*2a20*/  @P1 BRA `(.L_x_28) ;  /* 0x0000000000041947 */ /* 0x001fea0003800000 */
[----:B------:R-:W-:Y:S01]  /*2a30*/  BPT.TRAP 0x1 ;  /* 0x000000040000795c */ /* 0x000fe20000300000 */
.L_x_28:
[----:B------:R-:W-:Y:S01]  /*2a40*/  UIADD3 UR8, UR8, 0x1, URZ ;  /* 0x0000000108087890 */ /* 0x000fe2000fffe03f */
[----:B------:R-:W-:Y:S01]  /*2a50*/  ISETP.GT.AND P2, PT, R4, 0x1, PT ;  /* 0x000000010400780c */ /* 0x000fe20003f44270 */
[----:B------:R-:W-:Y:S02]  /*2a60*/  VIADD R2, R2, 0x1 ;  /* 0x0000000102027836 */ /* 0x000fe40000000000 */
[----:B------:R-:W-:Y:S01]  /*2a70*/  UISETP.NE.AND UP0, UPT, UR8, 0x4, UPT ;  /* 0x000000040800788c */ /* 0x000fe2000bf05270 */
[----:B------:R-:W-:Y:S02]  /*2a80*/  VIADD R4, R4, 0xffffffff ;  /* 0xffffffff04047836 */ /* 0x000fe40000000000 */
[C---:B------:R-:W-:Y:S01]  /*2a90*/  ISETP.NE.AND P1, PT, R2.reuse, 0x4, PT ;  /* 0x000000040200780c */ /* 0x040fe20003f25270 */
[----:B------:R-:W-:Y:S02]  /*2aa0*/  USEL UR4, URZ, 0x1, UP0 ;  /* 0x000000013f047887 */ /* 0x000fe40008000000 */
[----:B------:R-:W-:Y:S01]  /*2ab0*/  USEL UR8, UR8, URZ, UP0 ;  /* 0x0000003f08087287 */ /* 0x000fe20008000000 */
[----:B------:R-:W-:-:S03]  /*2ac0*/  SEL R2, R2, RZ, P1 ;  /* 0x000000ff02027207 */ /* 0x000fc60000800000 */
[----:B------:R-:W-:Y:S01]  /*2ad0*/  LOP3.LUT R3, R3, UR4, RZ, 0x3c, !PT ;  /* 0x0000000403037c12 */ /* 0x000fe2000f8e3cff */
[----:B------:R-:W-:Y:S07]  /*2ae0*/  @P2 BRA `(.L_x_29) ;  /* 0xfffffff000842947 */ /* 0x000fee000383ffff */
.L_x_22:
[----:B-12---:R-:W1:Y:S02]  /*2af0*/  LDC R2, c[0x0][0x28c] ;  /* 0x0000a300ff027b82 */ /* 0x006e640000000800 */
[----:B-1----:R-:W-:-:S13]  /*2b00*/  ISETP.GE.AND P1, PT, R2, 0x1, PT ;  /* 0x000000010200780c */ /* 0x002fda0003f26270 */
[----:B------:R-:W-:Y:S05]  /*2b10*/  @!P1 BRA `(.L_x_30) ;  /* 0x0000000000449947 */ /* 0x000fea0003800000 */
[----:B------:R-:W-:Y:S05]  /*2b20*/  @!P0 BRA `(.L_x_31) ;  /* 0x0000000000048947 */ /* 0x000fea0003800000 */
[----:B------:R-:W-:Y:S01]  /*2b30*/  BPT.TRAP 0x1 ;  /* 0x000000040000795c */ /* 0x000fe20000300000 */
.L_x_31:
[----:B------:R-:W-:Y:S01]  /*2b40*/  ISETP.NE.AND P0, PT, R19, RZ, PT ;  /* 0x000000ff1300720c */ /* 0x000fe20003f05270 */
[----:B------:R-:W-:-:S12]  /*2b50*/  UISETP.LT.AND UP1, UPT, UR44, 0x1, UPT ;  /* 0x000000012c00788c */ /* 0x000fd8000bf21270 */
[----:B------:R-:W-:-:S05]  /*2b60*/  VOTEU.ANY UP0, P0 ;  /* 0x00000000003f7886 */ /* 0x000fca0000000100 */
[----:B------:R-:W-:-:S04]  /*2b70*/  @UP0 USEL UR4, UR44, 0x1, UP1 ;  /* 0x000000012c040887 */ /* 0x000fc80008800000 */
[----:B------:R-:W-:Y:S02]  /*2b80*/  @UP0 UIADD3 UR4, UR39, UR44, -UR4 ;  /* 0x0000002c27040290 */ /* 0x000fe4000fffe804 */
[----:B------:R-:W-:-:S04]  /*2b90*/  UISETP.GT.U32.AND UP0, UPT, UR40, 0x1, UPT ;  /* 0x000000012800788c */ /* 0x000fc8000bf04070 */
[----:B------:R-:W-:-:S04]  /*2ba0*/  IMAD.U32 R2, RZ, RZ, UR4 ;  /* 0x00000004ff027e24 */ /* 0x000fc8000f8e00ff */
[----:B------:R-:W-:-:S05]  /*2bb0*/  @P0 IMAD.SHL.U32 R2, R2, 0x8, RZ ;  /* 0x0000000802020824 */ /* 0x000fca00078e00ff */
[----:B------:R-:W-:-:S04]  /*2bc0*/  @P0 LOP3.LUT R2, R2, 0x18, RZ, 0xc0, !PT ;  /* 0x0000001802020812 */ /* 0x000fc800078ec0ff */
[----:B------:R-:W-:-:S04]  /*2bd0*/  @P0 IADD3 R0, R0, 0x20, R2 ;  /* 0x0000002000000810 */ /* 0x000fc80007ffe002 */
[----:B------:R-:W-:-:S04]  /*2be0*/  @P0 PRMT R0, R155, 0x654, R0 ;  /* 0x000006549b000816 */ /* 0x000fc80000000000 */
[----:B------:R1:W-:Y:S01]  /*2bf0*/  @P0 SYNCS.ARRIVE.TRANS64.RED.A1T0 RZ, [R0+URZ], RZ ;  /* 0x000000ff00ff09a7 */ /* 0x0003e2000810043f */
[----:B------:R-:W-:-:S13]  /*2c00*/  PLOP3.LUT P0, PT, PT, PT, UP0, 0x80, 0x0 ;  /* 0x000000000000781c */ /* 0x000fda0003f0f008 */
[----:B-1----:R-:W-:Y:S05]  /*2c10*/  @P0 BRA `(.L_x_30) ;  /* 0x0000000000040947 */ /* 0x002fea0003800000 */
[----:B------:R-:W-:Y:S01]  /*2c20*/  BPT.TRAP 0x1 ;  /* 0x000000040000795c */ /* 0x000fe20000300000 */
.L_x_30:
[----:B0-----:R-:W0:Y:S01]  /*2c30*/  S2R R6, SR_TID.X ;  /* 0x0000000000067919 */ /* 0x001e220000002100 */
[----:B------:R-:W-:Y:S01]  /*2c40*/  IMAD.MOV.U32 R13, RZ, RZ, 0x6540 ;  /* 0x00006540ff0d7424 */ /* 0x000fe200078e00ff */
[----:B------:R-:W-:Y:S02]  /*2c50*/  UIMAD.WIDE UR8, UR42, 0x100, URZ ;  /* 0x000001002a0878a5 */ /* 0x000fe4000f8e023f */
[----:B------:R-:W-:Y:S01]  /*2c60*/  USHF.R.S32.HI UR10, URZ, 0x1f, UR43 ;  /* 0x0000001f3f0a7899 */ /* 0x000fe2000801142b */
[----:B------:R-:W-:Y:S01]  /*2c70*/  ULDC.64 UR6, c[0x0][0x5d0] ;  /* 0x0001740000067ab9 */ /* 0x000fe20000000a00 */
[----:B------:R-:W-:Y:S02]  /*2c80*/  UIADD3 UR39, UR44, UR39, URZ ;  /* 0x000000272c277290 */ /* 0x000fe4000fffe03f */
[----:B------:R-:W-:Y:S02]  /*2c90*/  UIMAD UR4, UR10, UR6, URZ ;  /* 0x000000060a0472a4 */ /* 0x000fe4000f8e023f */
[----:B------:R-:W-:-:S02]  /*2ca0*/  USHF.L.U32 UR42, UR42, 0x8, URZ ;  /* 0x000000082a2a7899 */ /* 0x000fc4000800063f */
[----:B------:R-:W-:Y:S01]  /*2cb0*/  UIMAD UR4, UR43, UR7, UR4 ;  /* 0x000000072b0472a4 */ /* 0x000fe2000f8e0204 */
[----:B------:R-:W-:Y:S01]  /*2cc0*/  ULDC UR5, c[0x0][0x284] ;  /* 0x0000a10000057ab9 */ /* 0x000fe20000000800 */
[----:B------:R-:W-:Y:S01]  /*2cd0*/  UISETP.GT.U32.AND UP0, UPT, UR39, 0x3, UPT ;  /* 0x000000032700788c */ /* 0x000fe2000bf04070 */
[----:B------:R-:W-:-:S03]  /*2ce0*/  IMAD.U32 R154, RZ, RZ, UR5 ;  /* 0x00000005ff9a7e24 */ /* 0x000fc6000f8e00ff */
[----:B------:R-:W-:Y:S01]  /*2cf0*/  UISETP.LT.U32.AND UP0, UPT, UR44, 0x4, UP0 ;  /* 0x000000042c00788c */ /* 0x000fe20008701070 */
[--C-:B0-----:R-:W-:Y:S01]  /*2d00*/  SHF.R.U32.HI R2, RZ, 0x7, R6.reuse ;  /* 0x00000007ff027819 */ /* 0x101fe20000011606 */
[----:B------:R-:W-:Y:S01]  /*2d10*/  IMAD.SHL.U32 R12, R6, 0x2, RZ ;  /* 0x00000002060c7824 */ /* 0x000fe200078e00ff */
[----:B------:R-:W-:Y:S02]  /*2d20*/  SHF.R.U32.HI R3, RZ, 0x2, R6 ;  /* 0x00000002ff037819 */ /* 0x000fe40000011606 */
[----:B------:R-:W-:Y:S02]  /*2d30*/  LOP3.LUT R2, R2, 0x1, RZ, 0xc0, !PT ;  /* 0x0000000102027812 */ /* 0x000fe400078ec0ff */
[----:B------:R-:W-:Y:S02]  /*2d40*/  LOP3.LUT R4, R6, 0x60, RZ, 0xc0, !PT ;  /* 0x0000006006047812 */ /* 0x000fe400078ec0ff */
[----:B------:R-:W-:Y:S01]  /*2d50*/  LOP3.LUT R3, R3, 0x7, RZ, 0xc0, !PT ;  /* 0x0000000703037812 */ /* 0x000fe200078ec0ff */
[----:B------:R-:W-:Y:S01]  /*2d60*/  IMAD.SHL.U32 R160, R2, 0x40, RZ ;  /* 0x0000004002a07824 */ /* 0x000fe200078e00ff */
[----:B------:R-:W-:-:S02]  /*2d70*/  LOP3.LUT R12, R12, 0x6, RZ, 0xc0, !PT ;  /* 0x000000060c0c7812 */ /* 0x000fc400078ec0ff */
[----:B------:R-:W-:Y:S02]  /*2d80*/  SHF.R.U32.HI R4, RZ, 0x1, R4 ;  /* 0x00000001ff047819 */ /* 0x000fe40000011604 */
[--C-:B------:R-:W-:Y:S02]  /*2d90*/  LOP3.LUT R160, R160, 0x40, R3.reuse, 0xe2, !PT ;  /* 0x00000040a0a07812 */ /* 0x100fe400078ee203 */
[----:B------:R-:W-:Y:S01]  /*2da0*/  PRMT R12, R12, R13, UR41 ;  /* 0x000000290c0c7e16 */ /* 0x000fe2000800000d */
[----:B------:R-:W-:Y:S01]  /*2db0*/  USHF.L.U32 UR41, UR41, 0x8, URZ ;  /* 0x0000000829297899 */ /* 0x000fe2000800063f */
[----:B------:R-:W-:Y:S01]  /*2dc0*/  IADD3 R0, RZ, -R4, -R3 ;  /* 0x80000004ff007210 */ /* 0x000fe20007ffe803 */
[----:B------:R-:W-:Y:S01]  /*2dd0*/  IMAD.MOV.U32 R3, RZ, RZ, -0x2 ;  /* 0xfffffffeff037424 */ /* 0x000fe200078e00ff */
[----:B------:R-:W-:Y:S01]  /*2de0*/  LOP3.LUT R160, R160, UR8, R4, 0xfe, !PT ;  /* 0x00000008a0a07c12 */ /* 0x000fe2000f8efe04 */
[----:B------:R-:W-:Y:S01]  /*2df0*/  IMAD.U32 R4, RZ, RZ, UR6 ;  /* 0x00000006ff047e24 */ /* 0x000fe2000f8e00ff */
[----:B------:R-:W-:Y:S01]  /*2e00*/  SHF.R.S32.HI R13, RZ, 0x1f, R12 ;  /* 0x0000001fff0d7819 */ /* 0x000fe2000001140c */
[----:B------:R-:W-:Y:S01]  /*2e10*/  ULDC UR6, c[0x0][0x288] ;  /* 0x0000a20000067ab9 */ /* 0x000fe20000000800 */
[----:B------:R-:W-:Y:S01]  /*2e20*/  IMAD R0, R2, -0x40, R0 ;  /* 0xffffffc002007824 */ /* 0x000fe200078e0200 */
[----:B------:R-:W-:Y:S01]  /*2e30*/  UISETP.GE.AND UP1, UPT, UR41, UR6, UPT ;  /* 0x000000062900728c */ /* 0x000fe2000bf26270 */
[----:B------:R-:W-:-:S03]  /*2e40*/  IMAD.WIDE.U32 R4, R4, UR43, R12 ;  /* 0x0000002b04047c25 */ /* 0x000fc6000f8e000c */
[----:B------:R-:W-:Y:S02]  /*2e50*/  UISETP.GE.OR UP1, UPT, UR42, UR5, UP1 ;  /* 0x000000052a00728c */ /* 0x000fe40008f26670 */
[----:B------:R-:W-:Y:S01]  /*2e60*/  IADD3 R154, R154, -UR42, R0 ;  /* 0x8000002a9a9a7c10 */ /* 0x000fe2000fffe000 */
[----:B------:R-:W-:Y:S01]  /*2e70*/  VIADD R5, R5, UR4 ;  /* 0x0000000405057c36 */ /* 0x000fe20008000000 */
[----:B------:R-:W-:Y:S01]  /*2e80*/  USHF.R.U32.HI UR4, URZ, 0x2, UR39 ;  /* 0x000000023f047899 */ /* 0x000fe20008011627 */
[----:B------:R-:W-:Y:S01]  /*2e90*/  LOP3.LUT R0, R6, 0x3, RZ, 0xc0, !PT ;  /* 0x0000000306007812 */ /* 0x000fe200078ec0ff */
[----:B------:R-:W-:Y:S01]  /*2ea0*/  USEL UR5, URZ, 0x1, !UP0 ;  /* 0x000000013f057887 */ /* 0x000fe2000c000000 */
[----:B------:R-:W-:Y:S01]  /*2eb0*/  PLOP3.LUT P0, PT, PT, PT, UP1, 0x80, 0x0 ;  /* 0x000000000000781c */ /* 0x000fe20003f0f018 */
[----:B------:R-:W-:Y:S02]  /*2ec0*/  ULOP3.LUT UR4, UR4, 0x1, URZ, 0xc0, !UPT ;  /* 0x0000000104047892 */ /* 0x000fe4000f8ec03f */
[----:B------:R-:W-:Y:S01]  /*2ed0*/  IMAD R0, R0, R3, UR6 ;  /* 0x0000000600007e24 */ /* 0x000fe2000f8e0203 */
[----:B------:R-:W-:-:S02]  /*2ee0*/  ULOP3.LUT UR39, UR39, 0x3, URZ, 0xc0, !UPT ;  /* 0x0000000327277892 */ /* 0x000fc4000f8ec03f */
[----:B------:R-:W-:Y:S01]  /*2ef0*/  UISETP.NE.U32.AND UP2, UPT, UR4, 0x1, UPT ;  /* 0x000000010400788c */ /* 0x000fe2000bf45070 */
[----:B------:R-:W-:Y:S01]  /*2f00*/  VIADD R0, R0, -UR41 ;  /* 0x8000002900007c36 */ /* 0x000fe20008000000 */
[----:B------:R-:W-:Y:S02]  /*2f10*/  UMOV UR42, 0xffffffff ;  /* 0xffffffff002a7882 */ /* 0x000fe40000000000 */
[----:B------:R-:W-:-:S04]  /*2f20*/  UISETP.GT.U32.AND UP2, UPT, UR44, 0x3, !UP2 ;  /* 0x000000032c00788c */ /* 0x000fc8000d744070 */
[----:B------:R-:W-:-:S04]  /*2f30*/  USEL UR4, URZ, 0x1, !UP2 ;  /* 0x000000013f047887 */ /* 0x000fc8000d000000 */
[----:B------:R-:W-:Y:S01]  /*2f40*/  ULOP3.LUT UR38, UR4, UR38, UR5, 0x96, !UPT ;  /* 0x0000002604267292 */ /* 0x000fe2000f8e9605 */
[----:B------:R-:W-:Y:S11]  /*2f50*/  @P0 BRA `(.L_x_32) ;  /* 0x000000d000f80947 */ /* 0x000ff60003800000 */
[----:B------:R-:W0:Y:S01]  /*2f60*/  LDC.64 R2, c[0x0][0x5c8] ;  /* 0x00017200ff027b82 */ /* 0x000e220000000a00 */
[----:B------:R-:W-:Y:S01]  /*2f70*/  ULDC.64 UR4, c[0x0][0x5c0] ;  /* 0x0001700000047ab9 */ /* 0x000fe20000000a00 */
[----:B------:R-:W-:Y:S01]  /*2f80*/  BSSY B0, `(.L_x_32) ;  /* 0x0000d3b000007945 */ /* 0x000fe20003800000 */
[C---:B0-----:R-:W-:Y:S01]  /*2f90*/  IMAD R6, R2.reuse, UR9, RZ ;  /* 0x0000000902067c24 */ /* 0x041fe2000f8e02ff */
[----:B------:R-:W-:Y:S01]  /*2fa0*/  SHF.L.U64.HI R9, R2, 0x3, R3 ;  /* 0x0000000302097819 */ /* 0x000fe20000010203 */
[----:B------:R-:W-:-:S04]  /*2fb0*/  IMAD.WIDE.U32 R4, R160, R2, R4 ;  /* 0x00000002a0047225 */ /* 0x000fc800078e0004 */
[----:B------:R-:W-:Y:S01]  /*2fc0*/  IMAD R6, R160, R3, R6 ;  /* 0x00000003a0067224 */ /* 0x000fe200078e0206 */
[----:B------:R-:W-:Y:S01]  /*2fd0*/  IADD3 R4, P0, R4, UR4, RZ ;  /* 0x0000000404047c10 */ /* 0x000fe2000ff1e0ff */
[----:B------:R-:W-:Y:S02]  /*2fe0*/  IMAD.SHL.U32 R8, R2, 0x8, RZ ;  /* 0x0000000802087824 */ /* 0x000fe400078e00ff */
[----:B------:R-:W-:-:S03]  /*2ff0*/  IMAD.IADD R6, R5, 0x1, R6 ;  /* 0x0000000105067824 */ /* 0x000fc600078e0206 */
[-C--:B------:R-:W-:Y:S02]  /*3000*/  IADD3 R10, P1, R8, R4.reuse, RZ ;  /* 0x00000004080a7210 */ /* 0x080fe40007f3e0ff */
[----:B------:R-:W-:Y:S02]  /*3010*/  IADD3.X R5, R6, UR5, RZ, P0, !PT ;  /* 0x0000000506057c10 */ /* 0x000fe400087fe4ff */
[----:B------:R-:W-:-:S03]  /*3020*/  LEA R6, P0, R2, R4, 0x7 ;  /* 0x0000000402067211 */ /* 0x000fc600078038ff */
[----:B------:R-:W-:Y:S01]  /*3030*/  IMAD.X R11, R9, 0x1, R5, P1 ;  /* 0x00000001090b7824 */ /* 0x000fe200008e0605 */
[----:B------:R-:W-:Y:S02]  /*3040*/  LEA.HI.X R7, R2, R5, R3, 0x7, P0 ;  /* 0x0000000502077211 */ /* 0x000fe400000f3c03 */
[----:B-----5:R-:W-:Y:S02]  /*3050*/  ISETP.NE.AND P0, PT, R18, RZ, PT ;  /* 0x000000ff1200720c */ /* 0x020fe40003f05270 */
[----:B------:R-:W-:-:S05]  /*3060*/  IADD3 R8, P2, R8, R6, RZ ;  /* 0x0000000608087210 */ /* 0x000fca0007f5e0ff */
[----:B------:R-:W-:-:S06]  /*3070*/  IMAD.X R9, R9, 0x1, R7, P2 ;  /* 0x0000000109097824 */ /* 0x000fcc00010e0607 */
[----:B------:R-:W-:Y:S05]  /*3080*/  @!P0 BRA `(.L_x_33) ;  /* 0x0000009800988947 */ /* 0x000fea0003800000 */
[----:B------:R-:W0:Y:S01]  /*3090*/  LDC.64 R20, c[0x0][0x5b0] ;  /* 0x00016c00ff147b82 */ /* 0x000e220000000a00 */
[----:B------:R-:W-:Y:S01]  /*30a0*/  ULDC.64 UR6, c[0x0][0x5b8] ;  /* 0x00016e0000067ab9 */ /* 0x000fe20000000a00 */
[----:B------:R-:W-:Y:S01]  /*30b0*/  ISETP.GE.AND P1, PT, R154, 0x1, PT ;  /* 0x000000019a00780c */ /* 0x000fe20003f26270 */
[----:B------:R-:W-:Y:S02]  /*30c0*/  UIMAD UR4, UR10, UR6, URZ ;  /* 0x000000060a0472a4 */ /* 0x000fe4000f8e023f */
[----:B------:R-:W-:Y:S01]  /*30d0*/  IMAD.U32 R156, RZ, RZ, UR6 ;  /* 0x00000006ff9c7e24 */ /* 0x000fe2000f8e00ff */
[----:B------:R-:W-:Y:S01]  /*30e0*/  BSSY B1, `(.L_x_34) ;  /* 0x000000e000017945 */ /* 0x000fe20003800000 */
[----:B------:R-:W-:Y:S01]  /*30f0*/  ISETP.LT.OR P2, PT, R0, 0x1, !P1 ;  /* 0x000000010000780c */ /* 0x000fe20004f41670 */
[----:B------:R-:W-:Y:S01]  /*3100*/  UIMAD UR4, UR43, UR7, UR4 ;  /* 0x000000072b0472a4 */ /* 0x000fe2000f8e0204 */
[----:B------:R-:W1:Y:S01]  /*3110*/  LDC.64 R22, c[0x0][0x5a8] ;  /* 0x00016a00ff167b82 */ /* 0x000e620000000a00 */
[----:B------:R-:W-:-:S04]  /*3120*/  IMAD.WIDE.U32 R156, R156, UR43, R12 ;  /* 0x0000002b9c9c7c25 */ /* 0x000fc8000f8e000c */
[----:B------:R-:W-:Y:S02]  /*3130*/  VIADD R153, R157, UR4 ;  /* 0x000000049d997c36 */ /* 0x000fe40008000000 */
[----:B------:R-:W-:Y:S02]  /*3140*/  IMAD.MOV.U32 R152, RZ, RZ, R156 ;  /* 0x000000ffff987224 */ /* 0x000fe400078e009c */
[----:B0-----:R-:W-:Y:S02]  /*3150*/  IMAD R161, R20, UR9, RZ ;  /* 0x0000000914a17c24 */ /* 0x001fe4000f8e02ff */
[----:B------:R-:W-:-:S04]  /*3160*/  IMAD.WIDE.U32 R2, R160, R20, R152 ;  /* 0x00000014a0027225 */ /* 0x000fc800078e0098 */
[----:B------:R-:W-:Y:S01]  /*3170*/  IMAD R161, R160, R21, R161 ;  /* 0x00000015a0a17224 */ /* 0x000fe200078e02a1 */
[----:B-1----:R-:W-:-:S04]  /*3180*/  IADD3 R14, P0, R2, R22, RZ ;  /* 0x00000016020e7210 */ /* 0x002fc80007f1e0ff */
[----:B------:R-:W-:Y:S01]  /*3190*/  IADD3.X R15, R23, R3, R161, P0, !PT ;  /* 0x00000003170f7210 */ /* 0x000fe200007fe4a1 */
[----:B------:R-:W-:Y:S08]  /*31a0*/  @P2 BRA `(.L_x_35) ;  /* 0x0000000000042947 */ /* 0x000ff00003800000 */
[----:B------:R0:W5:Y:S02]  /*31b0*/  LDG.E.U8 R16, desc[UR36][R14.64] ;  /* 0x000000240e107981 */ /* 0x000164000c1e1100 */
.L_x_35:
[----:B------:R-:W-:Y:S05]  /*31c0*/  BSYNC B1 ;  /* 0x0000000000017941 */ /* 0x000fea0003800000 */
.L_x_34:
[----:B------:R-:W2:Y:S01]  /*31d0*/  LDL.LU R3, [R1] ;  /* 0x0000000001037983 */ /* 0x000ea20000300800 */
[----:B-----5:R-:W-:Y:S01]  /*31e0*/  LOP3.LUT R2, R16, 0xffff, RZ, 0xc0, !PT ;  /* 0x0000ffff10027812 */ /* 0x020fe200078ec0ff */
[----:B------:R-:W-:Y:S01]  /*31f0*/  BSSY B1, `(.L_x_36) ;  /* 0x000000a000017945 */ /* 0x000fe20003800000 */
[----:B------:R-:W-:Y:S02]  /*3200*/  ISETP.LT.OR P0, PT, R0, 0x2, !P1 ;  /* 0x000000020000780c */ /* 0x000fe40004f01670 */
[----:B------:R-:W-:-:S05]  /*3210*/  PRMT R2, R2, 0x8880, RZ ;  /* 0x0000888002027816 */ /* 0x000fca00000000ff */
[----:B------:R-:W-:-:S04]  /*3220*/  IMAD R2, R2, R18, RZ ;  /* 0x0000001202027224 */ /* 0x000fc800078e02ff */
[----:B--2---:R-:W-:-:S05]  /*3230*/  @!P2 IMAD R3, R3, R17, R2 ;  /* 0x000000110303a224 */ /* 0x004fca00078e0202 */
[----:B------:R1:W-:Y:S01]  /*3240*/  @!P2 STG.E.U8 desc[UR36][R4.64], R3 ;  /* 0x000000030400a986 */ /* 0x0003e2000c101124 */
[----:B------:R-:W-:Y:S05]  /*3250*/  @P0 BRA `(.L_x_37) ;  /* 0x00000000000c0947 */ /* 0x000fea0003800000 */
[----:B------:R-:W2:Y:S02]  /*3260*/  LDG.E.U8 R16, desc[UR36][R14.64+0x1] ;  /* 0x000001240e107981 */ /* 0x000ea4000c1e1100 */
[----:B--2---:R-:W-:-:S05]  /*3270*/  PRMT R2, R16, 0x8880, RZ ;  /* 0x0000888010027816 */ /* 0x004fca00000000ff */
[----:B------:R-:W-:-:S07]  /*3280*/  IMAD R2, R2, R18, RZ ;  /* 0x0000001202027224 */ /* 0x000fce00078e02ff */
.L_x_37:
[----:B------:R-:W-:Y:S05]  /*3290*/  BSYNC B1 ;  /* 0x0000000000017941 */ /* 0x000fea0003800000 */
.L_x_36:
[----:B-1----:R-:W2:Y:S01]  /*32a0*/  LDL.LU R3, [R1+0x4] ;  /* 0x0000040001037983 */ /* 0x002ea20000300800 */
[C---:B------:R-:W-:Y:S01]  /*32b0*/  SHF.L.U64.HI R159, R20.reuse, 0x3, R21 ;  /* 0x00000003149f7819 */ /* 0x040fe20000010215 */
[----:B------:R-:W-:Y:S01]  /*32c0*/  IMAD.SHL.U32 R158, R20, 0x8, RZ ;  /* 0x00000008149e7824 */ /* 0x000fe200078e00ff */
[----:B------:R-:W-:Y:S03]  /*32d0*/  BSSY B1, `(.L_x_38) ;  /* 0x000000d000017945 */ /* 0x000fe60003800000 */
[----:B------:R-:W-:-:S04]  /*32e0*/  IMAD.WIDE.U32 R12, R160, R20, R158 ;  /* 0x00000014a00c7225 */ /* 0x000fc800078e009e */
[----:B------:R-:W-:Y:S01]  /*32f0*/  IMAD.IADD R161, R161, 0x1, R13 ;  /* 0x00000001a1a17824 */ /* 0x000fe200078e020d */
[----:B------:R-:W-:-:S04]  /*3300*/  IADD3 R12, P2, P3, R156, R22, R12 ;  /* 0x000000169c0c7210 */ /* 0x000fc80007b5e00c */
[----:B------:R-:W-:Y:S01]  /*3310*/  IADD3.X R13, R153, R23, R161, P2, P3 ;  /* 0x00000017990d7210 */ /* 0x000fe200017e64a1 */
[----:B--2---:R-:W-:-:S05]  /*3320*/  @!P0 IMAD R3, R3, R17, R2 ;  /* 0x0000001103038224 */ /* 0x004fca00078e0202 */
[----:B------:R1:W-:Y:S01]  /*3330*/  @!P0 STG.E.U8 desc[UR36][R4.64+0x1], R3 ;  /* 0x0000010304008986 */ /* 0x0003e2000c101124 */
[----:B------:R-:W-:-:S04]  /*3340*/  ISETP.GE.AND P0, PT, R154, 0x9, PT ;  /* 0x000000099a00780c */ /* 0x000fc80003f06270 */
[----:B------:R-:W-:-:S13]  /*3350*/  ISETP.LT.OR P4, PT, R0, 0x1, !P0 ;  /* 0x000000010000780c */ /* 0x000fda0004781670 */
[----:B-1----:R-:W-:Y:S05]  /*3360*/  @P4 BRA `(.L_x_39) ;  /* 0x00000000000c4947 */ /* 0x002fea0003800000 */
[----:B------:R-:W2:Y:S02]  /*3370*/  LDG.E.U8 R16, desc[UR36][R12.64] ;  /* 0x000000240c107981 */ /* 0x000ea4000c1e1100 */
[----:B--2---:R-:W-:-:S05]  /*3380*/  PRMT R2, R16, 0x8880, RZ ;  /* 0x0000888010027816 */ /* 0x004fca00000000ff */
[----:B------:R-:W-:-:S07]  /*3390*/  IMAD R2, R2, R18, RZ ;  /* 0x0000001202027224 */ /* 0x000fce00078e02ff */
.L_x_39:
[----:B------:R-:W-:Y:S05]  /*33a0*/  BSYNC B1 ;  /* 0x0000000000017941 */ /* 0x000fea0003800000 */
.L_x_38:
[----:B------:R-:W2:Y:S01]  /*33b0*/  LDL.LU R3, [R1+0x8] ;  /* 0x0000080001037983 */ /* 0x000ea20000300800 */
[----:B------:R-:W-:Y:S01]  /*33c0*/  ISETP.LT.OR P2, PT, R0, 0x2, !P0 ;  /* 0x000000020000780c */ /* 0x000fe20004741670 */
[----:B------:R-:W-:Y:S01]  /*33d0*/  BSSY B1, `(.L_x_40) ;  /* 0x0000007000017945 */ /* 0x000fe20003800000 */
[----:B--2---:R-:W-:-:S05]  /*33e0*/  @!P4 IMAD R3, R3, R17, R2 ;  /* 0x000000110303c224 */ /* 0x004fca00078e0202 */
[----:B------:R1:W-:Y:S06]  /*33f0*/  @!P4 STG.E.U8 desc[UR36][R10.64], R3 ;  /* 0x000000030a00c986 */ /* 0x0003ec000c101124 */
[----:B------:R-:W-:Y:S05]  /*3400*/  @P2 BRA `(.L_x_41) ;  /* 0x00000000000c2947 */ /* 0x000fea0003800000 */
[----:B------:R-:W2:Y:S02]  /*3410*/  LDG.E.U8 R16, desc[UR36][R12.64+0x1] ;  /* 0x000001240c107981 */ /* 0x000ea4000c1e1100 */
[----:B--2---:R-:W-:-:S05]  /*3420*/  PRMT R2, R16, 0x8880, RZ ;  /* 0x0000888010027816 */ /* 0x004fca00000000ff */
[----:B------:R-:W-:-:S07]  /*3430*/  IMAD R2, R2, R18, RZ ;  /* 0x0000001202027224 */ /* 0x000fce00078e02ff */
.L_x_41:
[----:B------:R-:W-:Y:S05]  /*3440*/  BSYNC B1 ;  /* 0x0000000000017941 */ /* 0x000fea0003800000 */
.L_x_40:
[----:B-1----:R-:W2:Y:S01]  /*3450*/  LDL.LU R3, [R1+0xc] ;  /* 0x00000c0001037983 */ /* 0x002ea20000300800 */
[----:B------:R-:W-:Y:S01]  /*3460*/  BSSY B1, `(.L_x_42) ;  /* 0x0000009000017945 */ /* 0x000fe20003800000 */
[----:B------:R-:W-:Y:S01]  /*3470*/  ISETP.LT.OR P3, PT, R0, 0xa, !P1 ;  /* 0x0000000a0000780c */ /* 0x000fe20004f61670 */
[----:B--2---:R-:W-:-:S05]  /*3480*/  @!P2 IMAD R3, R3, R17, R2 ;  /* 0x000000110303a224 */ /* 0x004fca00078e0202 */
[----:B------:R1:W-:Y:S01]  /*3490*/  @!P2 STG.E.U8 desc[UR36][R10.64+0x1], R3 ;  /* 0x000001030a00a986 */ /* 0x0003e2000c101124 */
[----:B------:R-:W-:-:S13]  /*34a0*/  ISETP.LT.OR P2, PT, R0, 0x9, !P1 ;  /* 0x000000090000780c */ /* 0x000fda0004f41670 */
[----:B-1----:R-:W-:Y:S05]  /*34b0*/  @P2 BRA `(.L_x_43) ;  /* 0x00000000000c2947 */ /* 0x002fea0003800000 */
[----:B------:R-:W2:Y:S02]  /*34c0*/  LDG.E.U8 R16, desc[UR36][R14.64+0x8] ;  /* 0x000008240e107981 */ /* 0x000ea4000c1e1100 */
[----:B--2---:R-:W-:-:S05]  /*34d0*/  PRMT R2, R16, 0x8880, RZ ;  /* 0x0000888010027816 */ /* 0x004fca00000000ff */
[----:B------:R-:W-:-:S07]  /*34e0*/  IMAD R2, R2, R18, RZ ;  /* 0x0000001202027224 */ /* 0x000fce00078e02ff */
.L_x_43:
[----:B------:R-:W-:Y:S05]  /*34f0*/  BSYNC B1 ;  /* 0x0000000000017941 */ /* 0x000fea0003800000 */
.L_x_42:
[----:B------:R-:W2:Y:S01]  /*3500*/  LDL.LU R3, [R1+0x10] ;  /* 0x0000100001037983 */ /* 0x000ea20000300800 */
[----:B------:R-:W-:Y:S01]  /*3510*/  BSSY B1, `(.L_x_44) ;  /* 0x0000007000017945 */ /* 0x000fe20003800000 */
[----:B--2---:R-:W-:-:S05]  /*3520*/  @!P2 IMAD R3, R3, R17, R2 ;  /* 0x000000110303a224 */ /* 0x004fca00078e0202 */
[----:B------:R1:W-:Y:S01]  /*3530*/  @!P2 STG.E.U8 desc[UR36][R4.64+0x8], R3 ;  /* 0x000008030400a986 */ /* 0x0003e2000c101124 */
[----:B------:R-:W-:Y:S05]  /*3540*/  @P3 BRA `(.L_x_45) ;  /* 0x00000000000c3947 */ /* 0x000fea0003800000 */
[----:B------:R-:W2:Y:S02]  /*3550*/  LDG.E.U8 R16, desc[UR36][R14.64+0x9] ;  /* 0x000009240e107981 */ /* 0x000ea4000c1e1100 */
[----:B--2---:R-:W-:-:S05]  /*3560*/  PRMT R2, R16, 0x8880, RZ ;  /* 0x0000888010027816 */ /* 0x004fca00000000ff */
[----:B------:R-:W-:-:S07]  /*3570*/  IMAD R2, R2, R18, RZ ;  /* 0x0000001202027224 */ /* 0x000fce00078e02ff */
.L_x_45:
[----:B------:R-:W-:Y:S05]  /*3580*/  BSYNC B1 ;  /* 0x0000000000017941 */ /* 0x000fea0003800000 */
.L_x_44:
[----:B-1----:R-:W2:Y:S01]  /*3590*/  LDL.LU R3, [R1+0x14] ;  /* 0x0000140001037983 */ /* 0x002ea20000300800 */
[C---:B------:R-:W-:Y:S01]  /*35a0*/  ISETP.LT.OR P2, PT, R0.reuse, 0x9, !P0 ;  /* 0x000000090000780c */ /* 0x040fe20004741670 */
[----:B------:R-:W-:Y:S01]  /*35b0*/  BSSY B1, `(.L_x_46) ;  /* 0x000000b000017945 */ /* 0x000fe20003800000 */
[C---:B------:R-:W-:Y:S02]  /*35c0*/  ISETP.LT.OR P4, PT, R0.reuse, 0x11, !P1 ;  /* 0x000000110000780c */ /* 0x040fe40004f81670 */
[C---:B------:R-:W-:Y:S02]  /*35d0*/  ISETP.LT.OR P5, PT, R0.reuse, 0x12, !P1 ;  /* 0x000000120000780c */ /* 0x040fe40004fa1670 */
[----:B------:R-:W-:Y:S01]  /*35e0*/  ISETP.LT.OR P6, PT, R0, 0x11, !P0 ;  /* 0x000000110000780c */ /* 0x000fe200047c1670 */
[----:B--2---:R-:W-:-:S05]  /*35f0*/  @!P3 IMAD R3, R3, R17, R2 ;  /* 0x000000110303b224 */ /* 0x004fca00078e0202 */
[----:B------:R1:W-:Y:S01]  /*3600*/  @!P3 STG.E.U8 desc[UR36][R4.64+0x9], R3 ;  /* 0x000009030400b986 */ /* 0x0003e2000c101124 */
[----:B------:R-:W-:Y:S01]  /*3610*/  ISETP.LT.OR P3, PT, R0, 0xa, !P0 ;  /* 0x0000000a0000780c */ /* 0x000fe20004761670 */
[----:B------:R-:W-:-:S12]  /*3620*/  @P2 BRA `(.L_x_47) ;  /* 0x00000000000c2947 */ /* 0x000fd80003800000 */
[----:B------:R-:W2:Y:S02]  /*3630*/  LDG.E.U8 R16, desc[UR36][R12.64+0x8] ;  /* 0x000008240c107981 */ /* 0x000ea4000c1e1100 */
[----:B--2---:R-:W-:-:S05]  /*3640*/  PRMT R2, R16, 0x8880, RZ ;  /* 0x0000888010027816 */ /* 0x004fca00000000ff */
[----:B------:R-:W-:-:S07]  /*3650*/  IMAD R2, R2, R18, RZ ;  /* 0x0000001202027224 */ /* 0x000fce00078e02ff */
.L_x_47:
[----:B------:R-:W-:Y:S05]  /*3660*/  BSYNC B1 ;  /* 0x0000000000017941 */ /* 0x000fea0003800000 */
.L_x_46:
[----:B-1----:R-:W2:Y:S01]  /*3670*/  LDL.LU R3, [R1+0x18] ;  /* 0x0000180001037983 */ /* 0x002ea20000300800 */
[----:B------:R-:W-:Y:S01]  /*3680*/  BSSY B1, `(.L_x_48) ;  /* 0x0000007000017945 */ /* 0x000fe20003800000 */
[----:B--2---:R-:W-:-:S05]  /*3690*/  @!P2 IMAD R3, R3, R17, R2 ;  /* 0x000000110303a224 */ /* 0x004fca00078e0202 */
[----:B------:R1:W-:Y:S01]  /*36a0*/  @!P2 STG.E.U8 desc[UR36][R10.64+0x8], R3 ;  /* 0x000008030a00a986 */ /* 0x0003e2000c101124 */
[----:B------:R-:W-:Y:S05]  /*36b0*/  @P3 BRA `(.L_x_49) ;  /* 0x00000000000c3947 */ /* 0x000fea0003800000 */
[----:B------:R-:W2:Y:S02]  /*36c0*/  LDG.E.U8 R16, desc[UR36][R12.64+0x9] ;  /* 0x000009240c107981 */ /* 0x000ea4000c1e1100 */
[----:B--2---:R-:W-:-:S05]  /*36d0*/  PRMT R2, R16, 0x8880, RZ ;  /* 0x0000888010027816 */ /* 0x004fca00000000ff */
[----:B------:R-:W-:-:S07]  /*36e0*/  IMAD R2, R2, R18, RZ ;  /* 0x0000001202027224 */ /* 0x000fce00078e02ff */
.L_x_49:
[----:B------:R-:W-:Y:S05]  /*36f0*/  BSYNC B1 ;  /* 0x0000000000017941 */ /* 0x000fea0003800000 */
.L_x_48:
        /* <DEDUP_REMOVED lines=8> */
.L_x_51:
[----:B------:R-:W-:Y:S05]  /*3780*/  BSYNC B1 ;  /* 0x0000000000017941 */ /* 0x000fea0003800000 */
.L_x_50:
        /* <DEDUP_REMOVED lines=8> */
.L_x_53:
[----:B------:R-:W-:Y:S05]  /*3810*/  BSYNC B1 ;  /* 0x0000000000017941 */ /* 0x000fea0003800000 */
.L_x_52:
        /* <DEDUP_REMOVED lines=8> */
.L_x_55:
[----:B------:R-:W-:Y:S05]  /*38a0*/  BSYNC B1 ;  /* 0x0000000000017941 */ /* 0x000fea0003800000 */
.L_x_54:
        /* <DEDUP_REMOVED lines=13> */
.L_x_57:
[----:B------:R-:W-:Y:S05]  /*3980*/  BSYNC B1 ;  /* 0x0000000000017941 */ /* 0x000fea0003800000 */
.L_x_56:
        /* <DEDUP_REMOVED lines=8> */
.L_x_59:
[----:B------:R-:W-:Y:S05]  /*3a10*/  BSYNC B1 ;  /* 0x0000000000017941 */ /* 0x000fea0003800000 */
.L_x_58:
        /* <DEDUP_REMOVED lines=8> */
.L_x_61:
[----:B------:R-:W-:Y:S05]  /*3aa0*/  BSYNC B1 ;  /* 0x0000000000017941 */ /* 0x000fea0003800000 */
.L_x_60:
        /* <DEDUP_REMOVED lines=8> */
.L_x_63:
[----:B------:R-:W-:Y:S05]  /*3b30*/  BSYNC B1 ;  /* 0x0000000000017941 */ /* 0x000fea0003800000 */
.L_x_62:
        /* <DEDUP_REMOVED lines=8> */
.L_x_65:
[----:B------:R-:W-:Y:S05]  /*3bc0*/  BSYNC B1 ;  /* 0x0000000000017941 */ /* 0x000fea0003800000 */
.L_x_64:
        /* <DEDUP_REMOVED lines=13> */
.L_x_67:
[----:B------:R-:W-:Y:S05]  /*3ca0*/  BSYNC B1 ;  /* 0x0000000000017941 */ /* 0x000fea0003800000 */
.L_x_66:
        /* <DEDUP_REMOVED lines=8> */
.L_x_69:
[----:B------:R-:W-:Y:S05]  /*3d30*/  BSYNC B1 ;  /* 0x0000000000017941 */ /* 0x000fea0003800000 */
.L_x_68:
        /* <DEDUP_REMOVED lines=8> */
.L_x_71:
[----:B------:R-:W-:Y:S05]  /*3dc0*/  BSYNC B1 ;  /* 0x0000000000017941 */ /* 0x000fea0003800000 */
.L_x_70:
        /* <DEDUP_REMOVED lines=8> */
.L_x_73:
[----:B------:R-:W-:Y:S05]  /*3e50*/  BSYNC B1 ;  /* 0x0000000000017941 */ /* 0x000fea0003800000 */
.L_x_72:
        /* <DEDUP_REMOVED lines=8> */
.L_x_75:
[----:B------:R-:W-:Y:S05]  /*3ee0*/  BSYNC B1 ;  /* 0x0000000000017941 */ /* 0x000fea0003800000 */
.L_x_74:
        /* <DEDUP_REMOVED lines=13> */
.L_x_77:
[----:B------:R-:W-:Y:S05]  /*3fc0*/  BSYNC B1 ;  /* 0x0000000000017941 */ /* 0x000fea0003800000 */
.L_x_76:
        /* <DEDUP_REMOVED lines=8> */
.L_x_79:
[----:B------:R-:W-:Y:S05]  /*4050*/  BSYNC B1 ;  /* 0x0000000000017941 */ /* 0x000fea0003800000 */
.L_x_78:
        /* <DEDUP_REMOVED lines=8> */
.L_x_81:
[----:B------:R-:W-:Y:S05]  /*40e0*/  BSYNC B1 ;  /* 0x0000000000017941 */ /* 0x000fea0003800000 */
.L_x_80:
        /* <DEDUP_REMOVED lines=8> */
.L_x_83:
[----:B------:R-:W-:Y:S05]  /*4170*/  BSYNC B1 ;  /* 0x0000000000017941 */ /* 0x000fea0003800000 */
.L_x_82:
        /* <DEDUP_REMOVED lines=8> */
.L_x_85:
[----:B------:R-:W-:Y:S05]  /*4200*/  BSYNC B1 ;  /* 0x0000000000017941 */ /* 0x000fea0003800000 */
.L_x_84:
        /* <DEDUP_REMOVED lines=13> */
.L_x_87:
[----:B------:R-:W-:Y:S05]  /*42e0*/  BSYNC B1 ;  /* 0x0000000000017941 */ /* 0x000fea0003800000 */
.L_x_86:
        /* <DEDUP_REMOVED lines=8> */
.L_x_89:
[----:B------:R-:W-:Y:S05]  /*4370*/  BSYNC B1 ;  /* 0x0000000000017941 */ /* 0x000fea0003800000 */
.L_x_88:
        /* <DEDUP_REMOVED lines=8> */
.L_x_91:
[----:B------:R-:W-:Y:S05]  /*4400*/  BSYNC B1 ;  /* 0x0000000000017941 */ /* 0x000fea0003800000 */
.L_x_90:
        /* <DEDUP_REMOVED lines=8> */
.L_x_93:
[----:B------:R-:W-:Y:S05]  /*4490*/  BSYNC B1 ;  /* 0x0000000000017941 */ /* 0x000fea0003800000 */
.L_x_92:
        /* <DEDUP_REMOVED lines=8> */
.L_x_95:
[----:B------:R-:W-:Y:S05]  /*4520*/  BSYNC B1 ;  /* 0x0000000000017941 */ /* 0x000fea0003800000 */
.L_x_94:
        /* <DEDUP_REMOVED lines=13> */
.L_x_97:
[----:B------:R-:W-:Y:S05]  /*4600*/  BSYNC B1 ;  /* 0x0000000000017941 */ /* 0x000fea0003800000 */
.L_x_96:
        /* <DEDUP_REMOVED lines=8> */
.L_x_99:
[----:B------:R-:W-:Y:S05]  /*4690*/  BSYNC B1 ;  /* 0x0000000000017941 */ /* 0x000fea0003800000 */
.L_x_98:
        /* <DEDUP_REMOVED lines=8> */
.L_x_101:
[----:B------:R-:W-:Y:S05]  /*4720*/  BSYNC B1 ;  /* 0x0000000000017941 */ /* 0x000fea0003800000 */
.L_x_100:
        /* <DEDUP_REMOVED lines=8> */
.L_x_103:
[----:B------:R-:W-:Y:S05]  /*47b0*/  BSYNC B1 ;  /* 0x0000000000017941 */ /* 0x000fea0003800000 */
.L_x_102:
        /* <DEDUP_REMOVED lines=8> */
.L_x_105:
[----:B------:R-:W-:Y:S05]  /*4840*/  BSYNC B1 ;  /* 0x0000000000017941 */ /* 0x000fea0003800000 */
.L_x_104:
        /* <DEDUP_REMOVED lines=13> */
.L_x_107:
[----:B------:R-:W-:Y:S05]  /*4920*/  BSYNC B1 ;  /* 0x0000000000017941 */ /* 0x000fea0003800000 */
.L_x_106:
        /* <DEDUP_REMOVED lines=8> */
.L_x_109:
[----:B------:R-:W-:Y:S05]  /*49b0*/  BSYNC B1 ;  /* 0x0000000000017941 */ /* 0x000fea0003800000 */
.L_x_108:
        /* <DEDUP_REMOVED lines=8> */
.L_x_111:
[----:B------:R-:W-:Y:S05]  /*4a40*/  BSYNC B1 ;  /* 0x0000000000017941 */ /* 0x000fea0003800000 */
.L_x_110:
        /* <DEDUP_REMOVED lines=8> */
.L_x_113:
[----:B------:R-:W-:Y:S05]  /*4ad0*/  BSYNC B1 ;  /* 0x0000000000017941 */ /* 0x000fea0003800000 */
.L_x_112:
        /* <DEDUP_REMOVED lines=8> */
.L_x_115:
[----:B------:R-:W-:Y:S05]  /*4b60*/  BSYNC B1 ;  /* 0x0000000000017941 */ /* 0x000fea0003800000 */
.L_x_114:
        /* <DEDUP_REMOVED lines=13> */
.L_x_117:
[----:B------:R-:W-:Y:S05]  /*4c40*/  BSYNC B1 ;  /* 0x0000000000017941 */ /* 0x000fea0003800000 */
.L_x_116:
        /* <DEDUP_REMOVED lines=8> */
.L_x_119:
[----:B------:R-:W-:Y:S05]  /*4cd0*/  BSYNC B1 ;  /* 0x0000000000017941 */ /* 0x000fea0003800000 */
.L_x_118:
        /* <DEDUP_REMOVED lines=8> */
.L_x_121:
[----:B------:R-:W-:Y:S05]  /*4d60*/  BSYNC B1 ;  /* 0x0000000000017941 */ /* 0x000fea0003800000 */
.L_x_120:
        /* <DEDUP_REMOVED lines=8> */
.L_x_123:
[----:B------:R-:W-:Y:S05]  /*4df0*/  BSYNC B1 ;  /* 0x0000000000017941 */ /* 0x000fea0003800000 */
.L_x_122:
        /* <DEDUP_REMOVED lines=8> */
.L_x_125:
[----:B------:R-:W-:Y:S05]  /*4e80*/  BSYNC B1 ;  /* 0x0000000000017941 */ /* 0x000fea0003800000 */
.L_x_124:
        /* <DEDUP_REMOVED lines=13> */
.L_x_127:
[----:B------:R-:W-:Y:S05]  /*4f60*/  BSYNC B1 ;  /* 0x0000000000017941 */ /* 0x000fea0003800000 */
.L_x_126:
        /* <DEDUP_REMOVED lines=8> */
.L_x_129:
[----:B------:R-:W-:Y:S05]  /*4ff0*/  BSYNC B1 ;  /* 0x0000000000017941 */ /* 0x000fea0003800000 */
.L_x_128:
        /* <DEDUP_REMOVED lines=8> */
.L_x_131:
[----:B------:R-:W-:Y:S05]  /*5080*/  BSYNC B1 ;  /* 0x0000000000017941 */ /* 0x000fea0003800000 */
.L_x_130:
        /* <DEDUP_REMOVED lines=8> */
.L_x_133:
[----:B------:R-:W-:Y:S05]  /*5110*/  BSYNC B1 ;  /* 0x0000000000017941 */ /* 0x000fea0003800000 */
.L_x_132:
        /* <DEDUP_REMOVED lines=8> */
.L_x_135:
[----:B------:R-:W-:Y:S05]  /*51a0*/  BSYNC B1 ;  /* 0x0000000000017941 */ /* 0x000fea0003800000 */
.L_x_134:
        /* <DEDUP_REMOVED lines=13> */
.L_x_137:
[----:B------:R-:W-:Y:S05]  /*5280*/  BSYNC B1 ;  /* 0x0000000000017941 */ /* 0x000fea0003800000 */
.L_x_136:
        /* <DEDUP_REMOVED lines=8> */
.L_x_139:
[----:B------:R-:W-:Y:S05]  /*5310*/  BSYNC B1 ;  /* 0x0000000000017941 */ /* 0x000fea0003800000 */
.L_x_138:
[----:B-1----:R-:W2:Y:S01]  /*5320*/  LDL.LU R3, [R1+0xd0] ;  /* 0x0000d00001037983 */ /* 0x002ea20000300800 */
[----:B------:R-:W-:Y:S01]  /*5330*/  BSSY B1, `(.L_x_140) ;  /* 0x0000007000017945 */ /* 0x000fe20003800000 */
[----:B--2---:R-:W-:-:S05]  /*5340*/  @!P3 IMAD R3, R3, R17, R2 ;  /* 0x000000110303b224 */ /* 0x004fca00078e0202 */
[----:B------:R1:W-:Y:S01]  /*5350*/  @!P3 STG.E.U8 desc[UR36][R4.64+0x68], R3 ;  /* 0x000068030400b986 */ /* 0x0003e2000c101124 */
[----:B------:R-:W-:Y:S05]  /*5360*/  @P5 BRA `(.L_x_141) ;  /* 0x00000000000c5947 */ /* 0x000fea0003800000 */
[----:B------:R-:W1:Y:S02]  /*5370*/  LDG.E.U8 R16, desc[UR36][R14.64+0x69] ;  /* 0x000069240e107981 */ /* 0x000e64000c1e1100 */
[----:B-1----:R-:W-:-:S05]  /*5380*/  PRMT R3, R16, 0x8880, RZ ;  /* 0x0000888010037816 */ /* 0x002fca00000000ff */
[----:B------:R-:W-:-:S07]  /*5390*/  IMAD R2, R3, R18, RZ ;  /* 0x0000001203027224 */ /* 0x000fce00078e02ff */
.L_x_141:
[----:B------:R-:W-:Y:S05]  /*53a0*/  BSYNC B1 ;  /* 0x0000000000017941 */ /* 0x000fea0003800000 */
.L_x_140:
        /* <DEDUP_REMOVED lines=8> */
.L_x_143:
[----:B------:R-:W-:Y:S05]  /*5430*/  BSYNC B1 ;  /* 0x0000000000017941 */ /* 0x000fea0003800000 */
.L_x_142:
        /* <DEDUP_REMOVED lines=8> */
.L_x_145:
[----:B------:R-:W-:Y:S05]  /*54c0*/  BSYNC B1 ;  /* 0x0000000000017941 */ /* 0x000fea0003800000 */
.L_x_144:
        /* <DEDUP_REMOVED lines=10> */
[----:B------:R-:W1:Y:S02]  /*5570*/  LDG.E.U8 R16, desc[UR36][R14.64+0x70] ;  /* 0x000070240e107981 */ /* 0x000e64000c1e1100 */
[----:B-1----:R-:W-:-:S05]  /*5580*/  PRMT R3, R16, 0x8880, RZ ;  /* 0x0000888010037816 */ /* 0x002fca00000000ff */
[----:B------:R-:W-:-:S07]  /*5590*/  IMAD R2, R3, R18, RZ ;  /* 0x0000001203027224 */ /* 0x000fce00078e02ff */
.L_x_147:
[----:B------:R-:W-:Y:S05]  /*55a0*/  BSYNC B1 ;  /* 0x0000000000017941 */ /* 0x000fea0003800000 */
.L_x_146:
        /* <DEDUP_REMOVED lines=8> */
.L_x_149:
[----:B------:R-:W-:Y:S05]  /*5630*/  BSYNC B1 ;  /* 0x0000000000017941 */ /* 0x000fea0003800000 */
.L_x_148:
        /* <DEDUP_REMOVED lines=8> */
.L_x_151:
[----:B------:R-:W-:Y:S05]  /*56c0*/  BSYNC B1 ;  /* 0x0000000000017941 */ /* 0x000fea0003800000 */
.L_x_150:
        /* <DEDUP_REMOVED lines=8> */
.L_x_153:
[----:B------:R-:W-:Y:S05]  /*5750*/  BSYNC B1 ;  /* 0x0000000000017941 */ /* 0x000fea0003800000 */
.L_x_152:
        /* <DEDUP_REMOVED lines=8> */
.L_x_155:
[----:B------:R-:W-:Y:S05]  /*57e0*/  BSYNC B1 ;  /* 0x0000000000017941 */ /* 0x000fea0003800000 */
.L_x_154:
        /* <DEDUP_REMOVED lines=13> */
.L_x_157:
[----:B------:R-:W-:Y:S05]  /*58c0*/  BSYNC B1 ;  /* 0x0000000000017941 */ /* 0x000fea0003800000 */
.L_x_156:
        /* <DEDUP_REMOVED lines=8> */
.L_x_159:
[----:B------:R-:W-:Y:S05]  /*5950*/  BSYNC B1 ;  /* 0x0000000000017941 */ /* 0x000fea0003800000 */
.L_x_158:
        /* <DEDUP_REMOVED lines=8> */
.L_x_161:
[----:B------:R-:W-:Y:S05]  /*59e0*/  BSYNC B1 ;  /* 0x0000000000017941 */ /* 0x000fea0003800000 */
.L_x_160:
        /* <DEDUP_REMOVED lines=8> */
.L_x_163:
[----:B------:R-:W-:Y:S05]  /*5a70*/  BSYNC B1 ;  /* 0x0000000000017941 */ /* 0x000fea0003800000 */
.L_x_162:
        /* <DEDUP_REMOVED lines=8> */
.L_x_165:
[----:B------:R-:W-:Y:S05]  /*5b00*/  BSYNC B1 ;  /* 0x0000000000017941 */ /* 0x000fea0003800000 */
.L_x_164:
        /* <DEDUP_REMOVED lines=13> */
.L_x_167:
[----:B------:R-:W-:Y:S05]  /*5be0*/  BSYNC B1 ;  /* 0x0000000000017941 */ /* 0x000fea0003800000 */
.L_x_166:
        /* <DEDUP_REMOVED lines=8> */
.L_x_169:
[----:B------:R-:W-:Y:S05]  /*5c70*/  BSYNC B1 ;  /* 0x0000000000017941 */ /* 0x000fea0003800000 */
.L_x_168:
        /* <DEDUP_REMOVED lines=8> */
.L_x_171:
[----:B------:R-:W-:Y:S05]  /*5d00*/  BSYNC B1 ;  /* 0x0000000000017941 */ /* 0x000fea0003800000 */
.L_x_170:
        /* <DEDUP_REMOVED lines=8> */
.L_x_173:
[----:B------:R-:W-:Y:S05]  /*5d90*/  BSYNC B1 ;  /* 0x0000000000017941 */ /* 0x000fea0003800000 */
.L_x_172:
        /* <DEDUP_REMOVED lines=8> */
.L_x_175:
[----:B------:R-:W-:Y:S05]  /*5e20*/  BSYNC B1 ;  /* 0x0000000000017941 */ /* 0x000fea0003800000 */
.L_x_174:
        /* <DEDUP_REMOVED lines=13> */
.L_x_177:
[----:B------:R-:W-:Y:S05]  /*5f00*/  BSYNC B1 ;  /* 0x0000000000017941 */ /* 0x000fea0003800000 */
.L_x_176:
        /* <DEDUP_REMOVED lines=8> */
.L_x_179:
[----:B------:R-:W-:Y:S05]  /*5f90*/  BSYNC B1 ;  /* 0x0000000000017941 */ /* 0x000fea0003800000 */
.L_x_178:
        /* <DEDUP_REMOVED lines=8> */
.L_x_181:
[----:B------:R-:W-:Y:S05]  /*6020*/  BSYNC B1 ;  /* 0x0000000000017941 */ /* 0x000fea0003800000 */
.L_x_180:
        /* <DEDUP_REMOVED lines=8> */
.L_x_183:
[----:B------:R-:W-:Y:S05]  /*60b0*/  BSYNC B1 ;  /* 0x0000000000017941 */ /* 0x000fea0003800000 */
.L_x_182:
        /* <DEDUP_REMOVED lines=8> */
.L_x_185:
[----:B------:R-:W-:Y:S05]  /*6140*/  BSYNC B1 ;  /* 0x0000000000017941 */ /* 0x000fea0003800000 */
.L_x_184:
        /* <DEDUP_REMOVED lines=13> */
.L_x_187:
[----:B------:R-:W-:Y:S05]  /*6220*/  BSYNC B1 ;  /* 0x0000000000017941 */ /* 0x000fea0003800000 */
.L_x_186:
        /* <DEDUP_REMOVED lines=8> */
.L_x_189:
[----:B------:R-:W-:Y:S05]  /*62b0*/  BSYNC B1 ;  /* 0x0000000000017941 */ /* 0x000fea0003800000 */
.L_x_188:
        /* <DEDUP_REMOVED lines=8> */
.L_x_191:
[----:B------:R-:W-:Y:S05]  /*6340*/  BSYNC B1 ;  /* 0x0000000000017941 */ /* 0x000fea0003800000 */
.L_x_190:
        /* <DEDUP_REMOVED lines=8> */
.L_x_193:
[----:B------:R-:W-:Y:S05]  /*63d0*/  BSYNC B1 ;  /* 0x0000000000017941 */ /* 0x000fea0003800000 */
.L_x_192:
        /* <DEDUP_REMOVED lines=8> */
.L_x_195:
[----:B------:R-:W-:Y:S05]  /*6460*/  BSYNC B1 ;  /* 0x0000000000017941 */ /* 0x000fea0003800000 */
.L_x_194:
        /* <DEDUP_REMOVED lines=13> */
.L_x_197:
[----:B------:R-:W-:Y:S05]  /*6540*/  BSYNC B1 ;  /* 0x0000000000017941 */ /* 0x000fea0003800000 */
.L_x_196:
        /* <DEDUP_REMOVED lines=8> */
.L_x_199:
[----:B------:R-:W-:Y:S05]  /*65d0*/  BSYNC B1 ;  /* 0x0000000000017941 */ /* 0x000fea0003800000 */
.L_x_198:
        /* <DEDUP_REMOVED lines=8> */
.L_x_201:
[----:B------:R-:W-:Y:S05]  /*6660*/  BSYNC B1 ;  /* 0x0000000000017941 */ /* 0x000fea0003800000 */
.L_x_200:
        /* <DEDUP_REMOVED lines=8> */
.L_x_203:
[----:B------:R-:W-:Y:S05]  /*66f0*/  BSYNC B1 ;  /* 0x0000000000017941 */ /* 0x000fea0003800000 */
.L_x_202:
        /* <DEDUP_REMOVED lines=8> */
.L_x_205:
[----:B------:R-:W-:Y:S05]  /*6780*/  BSYNC B1 ;  /* 0x0000000000017941 */ /* 0x000fea0003800000 */
.L_x_204:
        /* <DEDUP_REMOVED lines=13> */
.L_x_207:
[----:B------:R-:W-:Y:S05]  /*6860*/  BSYNC B1 ;  /* 0x0000000000017941 */ /* 0x000fea0003800000 */
.L_x_206:
        /* <DEDUP_REMOVED lines=8> */
.L_x_209:
[----:B------:R-:W-:Y:S05]  /*68f0*/  BSYNC B1 ;  /* 0x0000000000017941 */ /* 0x000fea0003800000 */
.L_x_208:
        /* <DEDUP_REMOVED lines=8> */
.L_x_211:
[----:B------:R-:W-:Y:S05]  /*6980*/  BSYNC B1 ;  /* 0x0000000000017941 */ /* 0x000fea0003800000 */
.L_x_210:
        /* <DEDUP_REMOVED lines=8> */
.L_x_213:
[----:B------:R-:W-:Y:S05]  /*6a10*/  BSYNC B1 ;  /* 0x0000000000017941 */ /* 0x000fea0003800000 */
.L_x_212:
        /* <DEDUP_REMOVED lines=8> */
.L_x_215:
[----:B------:R-:W-:Y:S05]  /*6aa0*/  BSYNC B1 ;  /* 0x0000000000017941 */ /* 0x000fea0003800000 */
.L_x_214:
        /* <DEDUP_REMOVED lines=13> */
.L_x_217:
[----:B------:R-:W-:Y:S05]  /*6b80*/  BSYNC B1 ;  /* 0x0000000000017941 */ /* 0x000fea0003800000 */
.L_x_216:
        /* <DEDUP_REMOVED lines=8> */
.L_x_219:
[----:B------:R-:W-:Y:S05]  /*6c10*/  BSYNC B1 ;  /* 0x0000000000017941 */ /* 0x000fea0003800000 */
.L_x_218:
        /* <DEDUP_REMOVED lines=8> */
.L_x_221:
[----:B------:R-:W-:Y:S05]  /*6ca0*/  BSYNC B1 ;  /* 0x0000000000017941 */ /* 0x000fea0003800000 */
.L_x_220:
        /* <DEDUP_REMOVED lines=8> */
.L_x_223:
[----:B------:R-:W-:Y:S05]  /*6d30*/  BSYNC B1 ;  /* 0x0000000000017941 */ /* 0x000fea0003800000 */
.L_x_222:
        /* <DEDUP_REMOVED lines=8> */
.L_x_225:
[----:B------:R-:W-:Y:S05]  /*6dc0*/  BSYNC B1 ;  /* 0x0000000000017941 */ /* 0x000fea0003800000 */
.L_x_224:
        /* <DEDUP_REMOVED lines=13> */
.L_x_227:
[----:B------:R-:W-:Y:S05]  /*6ea0*/  BSYNC B1 ;  /* 0x0000000000017941 */ /* 0x000fea0003800000 */
.L_x_226:
        /* <DEDUP_REMOVED lines=8> */
.L_x_229:
[----:B------:R-:W-:Y:S05]  /*6f30*/  BSYNC B1 ;  /* 0x0000000000017941 */ /* 0x000fea0003800000 */
.L_x_228:
        /* <DEDUP_REMOVED lines=8> */
.L_x_231:
[----:B------:R-:W-:Y:S05]  /*6fc0*/  BSYNC B1 ;  /* 0x0000000000017941 */ /* 0x000fea0003800000 */
.L_x_230:
        /* <DEDUP_REMOVED lines=8> */
.L_x_233:
[----:B------:R-:W-:Y:S05]  /*7050*/  BSYNC B1 ;  /* 0x0000000000017941 */ /* 0x000fea0003800000 */
.L_x_232:
        /* <DEDUP_REMOVED lines=8> */
.L_x_235:
[----:B------:R-:W-:Y:S05]  /*70e0*/  BSYNC B1 ;  /* 0x0000000000017941 */ /* 0x000fea0003800000 */
.L_x_234:
        /* <DEDUP_REMOVED lines=13> */
.L_x_237:
[----:B------:R-:W-:Y:S05]  /*71c0*/  BSYNC B1 ;  /* 0x0000000000017941 */ /* 0x000fea0003800000 */
.L_x_236:
        /* <DEDUP_REMOVED lines=8> */
.L_x_239:
[----:B------:R-:W-:Y:S05]  /*7250*/  BSYNC B1 ;  /* 0x0000000000017941 */ /* 0x000fea0003800000 */
.L_x_238:
        /* <DEDUP_REMOVED lines=8> */
.L_x_241:
[----:B------:R-:W-:Y:S05]  /*72e0*/  BSYNC B1 ;  /* 0x0000000000017941 */ /* 0x000fea0003800000 */
.L_x_240:
        /* <DEDUP_REMOVED lines=8> */
.L_x_243:
[----:B------:R-:W-:Y:S05]  /*7370*/  BSYNC B1 ;  /* 0x0000000000017941 */ /* 0x000fea0003800000 */
.L_x_242:
        /* <DEDUP_REMOVED lines=8> */
.L_x_245:
[----:B------:R-:W-:Y:S05]  /*7400*/  BSYNC B1 ;  /* 0x0000000000017941 */ /* 0x000fea0003800000 */
.L_x_244:
        /* <DEDUP_REMOVED lines=13> */
.L_x_247:
[----:B------:R-:W-:Y:S05]  /*74e0*/  BSYNC B1 ;  /* 0x0000000000017941 */ /* 0x000fea0003800000 */
.L_x_246:
        /* <DEDUP_REMOVED lines=8> */
.L_x_249:
[----:B------:R-:W-:Y:S05]  /*7570*/  BSYNC B1 ;  /* 0x0000000000017941 */ /* 0x000fea0003800000 */
.L_x_248:
        /* <DEDUP_REMOVED lines=8> */
.L_x_251:
[----:B------:R-:W-:Y:S05]  /*7600*/  BSYNC B1 ;  /* 0x0000000000017941 */ /* 0x000fea0003800000 */
.L_x_250:
        /* <DEDUP_REMOVED lines=8> */
.L_x_253:
[----:B------:R-:W-:Y:S05]  /*7690*/  BSYNC B1 ;  /* 0x0000000000017941 */ /* 0x000fea0003800000 */
.L_x_252:
        /* <DEDUP_REMOVED lines=8> */
.L_x_255:
[----:B------:R-:W-:Y:S05]  /*7720*/  BSYNC B1 ;  /* 0x0000000000017941 */ /* 0x000fea0003800000 */
.L_x_254:
        /* <DEDUP_REMOVED lines=13> */
.L_x_257:
[----:B------:R-:W-:Y:S05]  /*7800*/  BSYNC B1 ;  /* 0x0000000000017941 */ /* 0x000fea0003800000 */
.L_x_256:
        /* <DEDUP_REMOVED lines=8> */
.L_x_259:
[----:B------:R-:W-:Y:S05]  /*7890*/  BSYNC B1 ;  /* 0x0000000000017941 */ /* 0x000fea0003800000 */
.L_x_258:
        /* <DEDUP_REMOVED lines=8> */
.L_x_261:
[----:B------:R-:W-:Y:S05]  /*7920*/  BSYNC B1 ;  /* 0x0000000000017941 */ /* 0x000fea0003800000 */
.L_x_260:
        /* <DEDUP_REMOVED lines=8> */
.L_x_263:
[----:B------:R-:W-:Y:S05]  /*79b0*/  BSYNC B1 ;  /* 0x0000000000017941 */ /* 0x000fea0003800000 */
.L_x_262:
        /* <DEDUP_REMOVED lines=8> */
.L_x_265:
[----:B------:R-:W-:Y:S05]  /*7a40*/  BSYNC B1 ;  /* 0x0000000000017941 */ /* 0x000fea0003800000 */
.L_x_264:
        /* <DEDUP_REMOVED lines=13> */
.L_x_267:
[----:B------:R-:W-:Y:S05]  /*7b20*/  BSYNC B1 ;  /* 0x0000000000017941 */ /* 0x000fea0003800000 */
.L_x_266:
        /* <DEDUP_REMOVED lines=8> */
.L_x_269:
[----:B------:R-:W-:Y:S05]  /*7bb0*/  BSYNC B1 ;  /* 0x0000000000017941 */ /* 0x000fea0003800000 */
.L_x_268:
        /* <DEDUP_REMOVED lines=8> */
.L_x_271:
[----:B------:R-:W-:Y:S05]  /*7c40*/  BSYNC B1 ;  /* 0x0000000000017941 */ /* 0x000fea0003800000 */
.L_x_270:
        /* <DEDUP_REMOVED lines=8> */
.L_x_273:
[----:B------:R-:W-:Y:S05]  /*7cd0*/  BSYNC B1 ;  /* 0x0000000000017941 */ /* 0x000fea0003800000 */
.L_x_272:
        /* <DEDUP_REMOVED lines=8> */
.L_x_275:
[----:B------:R-:W-:Y:S05]  /*7d60*/  BSYNC B1 ;  /* 0x0000000000017941 */ /* 0x000fea0003800000 */
.L_x_274:
[----:B-1----:R-:W2:Y:S01]  /*7d70*/  LDL.LU R3, [R1+0x1e0] ;  /* 0x0001e00001037983 */ /* 0x002ea20000300800 */
[C---:B------:R-:W-:Y:S01]  /*7d80*/  ISETP.LT.OR P2, PT, R0.reuse, 0xf2, !P1 ;  /* 0x000000f20000780c */ /* 0x040fe20004f41670 */
[----:B------:R-:W-:Y:S01]  /*7d90*/  BSSY B1, `(.L_x_276) ;  /* 0x000000c000017945 */ /* 0x000fe20003800000 */
[----:B------:R-:W-:Y:S02]  /*7da0*/  ISETP.LT.OR P6, PT, R0, 0xf9, !P1 ;  /* 0x000000f90000780c */ /* 0x000fe40004fc1670 */
[----:B------:R-:W-:Y:S02]  /*7db0*/  IADD3 R163, P3, R160, 0x80, RZ ;  /* 0x00000080a0a37810 */ /* 0x000fe40007f7e0ff */
        /* <DEDUP_REMOVED lines=9> */
.L_x_277:
[----:B------:R-:W-:Y:S05]  /*7e50*/  BSYNC B1 ;  /* 0x0000000000017941 */ /* 0x000fea0003800000 */
.L_x_276:
        /* <DEDUP_REMOVED lines=8> */
.L_x_279:
[----:B------:R-:W-:Y:S05]  /*7ee0*/  BSYNC B1 ;  /* 0x0000000000017941 */ /* 0x000fea0003800000 */
.L_x_278:
        /* <DEDUP_REMOVED lines=8> */
.L_x_281:
[----:B------:R-:W-:Y:S05]  /*7f70*/  BSYNC B1 ;  /* 0x0000000000017941 */ /* 0x000fea0003800000 */
.L_x_280:
        /* <DEDUP_REMOVED lines=8> */
.L_x_283:
[----:B------:R-:W-:Y:S05]  /*8000*/  BSYNC B1 ;  /* 0x0000000000017941 */ /* 0x000fea0003800000 */
.L_x_282:
[----:B-1----:R-:W2:Y:S01]  /*8010*/  LDL.LU R3, [R1+0x1f0] ;  /* 0x0001f00001037983 */ /* 0x002ea20000300800 */
[----:B------:R-:W-:Y:S01]  /*8020*/  BSSY B1, `(.L_x_284) ;  /* 0x0000008000017945 */ /* 0x000fe20003800000 */
[----:B------:R-:W-:-:S04]  /*8030*/  IMAD.WIDE.U32 R160, R163, R20, R158 ;  /* 0x00000014a3a07225 */ /* 0x000fc800078e009e */
[----:B--2---:R-:W-:-:S05]  /*8040*/  @!P6 IMAD R3, R3, R17, R2 ;  /* 0x000000110303e224 */ /* 0x004fca00078e0202 */
[----:B------:R1:W-:Y:S01]  /*8050*/  @!P6 STG.E.U8 desc[UR36][R4.64+0xf8], R3 ;  /* 0x0000f8030400e986 */ /* 0x0003e2000c101124 */
[----:B------:R-:W-:Y:S05]  /*8060*/  @P1 BRA `(.L_x_285) ;  /* 0x00000000000c1947 */ /* 0x000fea0003800000 */
[----:B------:R-:W1:Y:S02]  /*8070*/  LDG.E.U8 R16, desc[UR36][R14.64+0xf9] ;  /* 0x0000f9240e107981 */ /* 0x000e64000c1e1100 */
[----:B-1----:R-:W-:-:S05]  /*8080*/  PRMT R3, R16, 0x8880, RZ ;  /* 0x0000888010037816 */ /* 0x002fca00000000ff */
[----:B------:R-:W-:-:S07]  /*8090*/  IMAD R2, R3, R18, RZ ;  /* 0x0000001203027224 */ /* 0x000fce00078e02ff */
.L_x_285:
[----:B------:R-:W-:Y:S05]  /*80a0*/  BSYNC B1 ;  /* 0x0000000000017941 */ /* 0x000fea0003800000 */
.L_x_284:
[----:B-1----:R-:W2:Y:S01]  /*80b0*/  LDL.LU R3, [R1+0x1f4] ;  /* 0x0001f40001037983 */ /* 0x002ea20000300800 */
[----:B------:R-:W-:Y:S01]  /*80c0*/  IMAD.WIDE.U32 R158, R163, R20, R152 ;  /* 0x00000014a39e7225 */ /* 0x000fe200078e0098 */
[----:B------:R-:W-:Y:S01]  /*80d0*/  ISETP.GE.AND P2, PT, R154, 0x81, PT ;  /* 0x000000819a00780c */ /* 0x000fe20003f46270 */
[----:B------:R-:W-:Y:S01]  /*80e0*/  BSSY B1, `(.L_x_286) ;  /* 0x000000e000017945 */ /* 0x000fe20003800000 */
[-C--:B------:R-:W-:Y:S01]  /*80f0*/  IADD3 R156, P5, P4, R156, R22.reuse, R160 ;  /* 0x000000169c9c7210 */ /* 0x080fe20007cbe0a0 */
[----:B0-----:R-:W-:Y:S01]  /*8100*/  IMAD.X R15, RZ, RZ, UR9, P3 ;  /* 0x00000009ff0f7e24 */ /* 0x001fe200098e06ff */
[----:B------:R-:W-:Y:S02]  /*8110*/  ISETP.LT.OR P6, PT, R0, 0x1, !P2 ;  /* 0x000000010000780c */ /* 0x000fe400057c1670 */
[----:B------:R-:W-:Y:S01]  /*8120*/  IADD3 R14, P3, R158, R22, RZ ;  /* 0x000000169e0e7210 */ /* 0x000fe20007f7e0ff */
[----:B------:R-:W-:Y:S02]  /*8130*/  IMAD R20, R15, R20, RZ ;  /* 0x000000140f147224 */ /* 0x000fe400078e02ff */
[----:B--2---:R-:W-:-:S05]  /*8140*/  @!P1 IMAD R3, R3, R17, R2 ;  /* 0x0000001103039224 */ /* 0x004fca00078e0202 */
[----:B------:R0:W-:Y:S01]  /*8150*/  @!P1 STG.E.U8 desc[UR36][R4.64+0xf9], R3 ;  /* 0x0000f90304009986 */ /* 0x0001e2000c101124 */
[C---:B------:R-:W-:Y:S02]  /*8160*/  ISETP.LT.OR P1, PT, R0.reuse, 0xf9, !P0 ;  /* 0x000000f90000780c */ /* 0x040fe40004721670 */
[----:B------:R-:W-:-:S11]  /*8170*/  ISETP.LT.OR P0, PT, R0, 0xfa, !P0 ;  /* 0x000000fa0000780c */ /* 0x000fd60004701670 */
[----:B0-----:R-:W-:Y:S05]  /*8180*/  @P1 BRA `(.L_x_287) ;  /* 0x00000000000c1947 */ /* 0x001fea0003800000 */
[----:B------:R-:W2:Y:S02]  /*8190*/  LDG.E.U8 R16, desc[UR36][R12.64+0xf8] ;  /* 0x0000f8240c107981 */ /* 0x000ea4000c1e1100 */
[----:B--2---:R-:W-:-:S05]  /*81a0*/  PRMT R3, R16, 0x8880, RZ ;  /* 0x0000888010037816 */ /* 0x004fca00000000ff */
[----:B------:R-:W-:-:S07]  /*81b0*/  IMAD R2, R3, R18, RZ ;  /* 0x0000001203027224 */ /* 0x000fce00078e02ff */
.L_x_287:
[----:B------:R-:W-:Y:S05]  /*81c0*/  BSYNC B1 ;  /* 0x0000000000017941 */ /* 0x000fea0003800000 */
.L_x_286:
[----:B------:R-:W2:Y:S01]  /*81d0*/  LDL.LU R3, [R1+0x1f8] ;  /* 0x0001f80001037983 */ /* 0x000ea20000300800 */
[----:B------:R-:W-:Y:S01]  /*81e0*/  BSSY B1, `(.L_x_288) ;  /* 0x0000008000017945 */ /* 0x000fe20003800000 */
[----:B------:R-:W-:Y:S02]  /*81f0*/  IMAD R21, R163, R21, R20 ;  /* 0x00000015a3157224 */ /* 0x000fe400078e0214 */
[----:B--2---:R-:W-:-:S05]  /*8200*/  @!P1 IMAD R3, R3, R17, R2 ;  /* 0x0000001103039224 */ /* 0x004fca00078e0202 */
[----:B------:R0:W-:Y:S01]  /*8210*/  @!P1 STG.E.U8 desc[UR36][R10.64+0xf8], R3 ;  /* 0x0000f8030a009986 */ /* 0x0001e2000c101124 */
[----:B------:R-:W-:Y:S05]  /*8220*/  @P0 BRA `(.L_x_289) ;  /* 0x00000000000c0947 */ /* 0x000fea0003800000 */
[----:B------:R-:W0:Y:S02]  /*8230*/  LDG.E.U8 R16, desc[UR36][R12.64+0xf9] ;  /* 0x0000f9240c107981 */ /* 0x000e24000c1e1100 */
[----:B0-----:R-:W-:-:S05]  /*8240*/  PRMT R3, R16, 0x8880, RZ ;  /* 0x0000888010037816 */ /* 0x001fca00000000ff */
[----:B------:R-:W-:-:S07]  /*8250*/  IMAD R2, R3, R18, RZ ;  /* 0x0000001203027224 */ /* 0x000fce00078e02ff */
.L_x_289:
[----:B------:R-:W-:Y:S05]  /*8260*/  BSYNC B1 ;  /* 0x0000000000017941 */ /* 0x000fea0003800000 */
.L_x_288:
[----:B0-----:R-:W2:Y:S01]  /*8270*/  LDL.LU R3, [R1+0x1fc] ;  /* 0x0001fc0001037983 */ /* 0x001ea20000300800 */
[----:B------:R-:W-:Y:S01]  /*8280*/  BSSY B1, `(.L_x_290) ;  /* 0x0000009000017945 */ /* 0x000fe20003800000 */
[----:B------:R-:W-:Y:S01]  /*8290*/  IADD3.X R15, R23, R159, R21, P3, !PT ;  /* 0x0000009f170f7210 */ /* 0x000fe20001ffe415 */
[----:B------:R-:W-:Y:S02]  /*82a0*/  IMAD.IADD R160, R21, 0x1, R161 ;  /* 0x0000000115a07824 */ /* 0x000fe400078e02a1 */
[----:B--2---:R-:W-:-:S05]  /*82b0*/  @!P0 IMAD R3, R3, R17, R2 ;  /* 0x0000001103038224 */ /* 0x004fca00078e0202 */
[----:B------:R0:W-:Y:S01]  /*82c0*/  @!P0 STG.E.U8 desc[UR36][R10.64+0xf9], R3 ;  /* 0x0000f9030a008986 */ /* 0x0001e2000c101124 */
[----:B------:R-:W-:Y:S05]  /*82d0*/  @P6 BRA `(.L_x_291) ;  /* 0x00000000000c6947 */ /* 0x000fea0003800000 */
[----:B------:R-:W0:Y:S02]  /*82e0*/  LDG.E.U8 R16, desc[UR36][R14.64] ;  /* 0x000000240e107981 */ /* 0x000e24000c1e1100 */
[----:B0-----:R-:W-:-:S05]  /*82f0*/  PRMT R3, R16, 0x8880, RZ ;  /* 0x0000888010037816 */ /* 0x001fca00000000ff */
[----:B------:R-:W-:-:S07]  /*8300*/  IMAD R2, R3, R18, RZ ;  /* 0x0000001203027224 */ /* 0x000fce00078e02ff */
.L_x_291:
[----:B------:R-:W-:Y:S05]  /*8310*/  BSYNC B1 ;  /* 0x0000000000017941 */ /* 0x000fea0003800000 */
.L_x_290:
[----:B------:R-:W-:Y:S01]  /*8320*/  ISETP.LT.OR P3, PT, R0, 0x2, !P2 ;  /* 0x000000020000780c */ /* 0x000fe20005761670 */
[----:B0-----:R-:W-:Y:S01]  /*8330*/  @!P6 IMAD R3, R24, R17, R2 ;  /* 0x000000111803e224 */ /* 0x001fe200078e0202 */
[----:B------:R-:W-:Y:S01]  /*8340*/  ISETP.GE.AND P0, PT, R154, 0x89, PT ;  /* 0x000000899a00780c */ /* 0x000fe20003f06270 */
[----:B------:R-:W-:Y:S01]  /*8350*/  BSSY B1, `(.L_x_292) ;  /* 0x000000b000017945 */ /* 0x000fe20003800000 */
[----:B------:R-:W-:Y:S02]  /*8360*/  IADD3.X R157, R153, R23, R160, P5, P4 ;  /* 0x00000017999d7210 */ /* 0x000fe40002fe84a0 */
[----:B------:R0:W-:Y:S01]  /*8370*/  @!P6 STG.E.U8 desc[UR36][R6.64], R3 ;  /* 0x000000030600e986 */ /* 0x0001e2000c101124 */
[C---:B------:R-:W-:Y:S02]  /*8380*/  ISETP.LT.OR P4, PT, R0.reuse, 0x1, !P0 ;  /* 0x000000010000780c */ /* 0x040fe40004781670 */
[C---:B------:R-:W-:Y:S02]  /*8390*/  ISETP.LT.OR P5, PT, R0.reuse, 0x2, !P0 ;  /* 0x000000020000780c */ /* 0x040fe400047a1670 */
[----:B------:R-:W-:-:S02]  /*83a0*/  ISETP.LT.OR P6, PT, R0, 0x9, !P2 ;  /* 0x000000090000780c */ /* 0x000fc400057c1670 */
[----:B------:R-:W-:Y:S01]  /*83b0*/  ISETP.LT.OR P1, PT, R0, 0xa, !P2 ;  /* 0x0000000a0000780c */ /* 0x000fe20005721670 */
[----:B------:R-:W-:-:S12]  /*83c0*/  @P3 BRA `(.L_x_293) ;  /* 0x00000000000c3947 */ /* 0x000fd80003800000 */
[----:B------:R-:W0:Y:S02]  /*83d0*/  LDG.E.U8 R16, desc[UR36][R14.64+0x1] ;  /* 0x000001240e107981 */ /* 0x000e24000c1e1100 */
[----:B0-----:R-:W-:-:S05]  /*83e0*/  PRMT R3, R16, 0x8880, RZ ;  /* 0x0000888010037816 */ /* 0x001fca00000000ff */
[----:B------:R-:W-:-:S07]  /*83f0*/  IMAD R2, R3, R18, RZ ;  /* 0x0000001203027224 */ /* 0x000fce00078e02ff */
.L_x_293:
[----:B------:R-:W-:Y:S05]  /*8400*/  BSYNC B1 ;  /* 0x0000000000017941 */ /* 0x000fea0003800000 */
.L_x_292:
[----:B------:R-:W-:Y:S01]  /*8410*/  @!P3 IMAD R25, R25, R17, R2 ;  /* 0x000000111919b224 */ /* 0x000fe200078e0202 */
[----:B------:R-:W-:Y:S04]  /*8420*/  BSSY B1, `(.L_x_294) ;  /* 0x0000006000017945 */ /* 0x000fe80003800000 */
[----:B------:R1:W-:Y:S01]  /*8430*/  @!P3 STG.E.U8 desc[UR36][R6.64+0x1], R25 ;  /* 0x000001190600b986 */ /* 0x0003e2000c101124 */
[----:B------:R-:W-:Y:S05]  /*8440*/  @P4 BRA `(.L_x_295) ;  /* 0x00000000000c4947 */ /* 0x000fea0003800000 */
[----:B------:R-:W0:Y:S02]  /*8450*/  LDG.E.U8 R16, desc[UR36][R156.64] ;  /* 0x000000249c107981 */ /* 0x000e24000c1e1100 */
[----:B0-----:R-:W-:-:S05]  /*8460*/  PRMT R3, R16, 0x8880, RZ ;  /* 0x0000888010037816 */ /* 0x001fca00000000ff */
[----:B------:R-:W-:-:S07]  /*8470*/  IMAD R2, R3, R18, RZ ;  /* 0x0000001203027224 */ /* 0x000fce00078e02ff */
.L_x_295:
[----:B------:R-:W-:Y:S05]  /*8480*/  BSYNC B1 ;  /* 0x0000000000017941 */ /* 0x000fea0003800000 */
.L_x_294:
[----:B0-----:R-:W-:Y:S01]  /*8490*/  @!P4 IMAD R3, R26, R17, R2 ;  /* 0x000000111a03c224 */ /* 0x001fe200078e0202 */
[----:B------:R-:W-:Y:S04]  /*84a0*/  BSSY B1, `(.L_x_296) ;  /* 0x0000006000017945 */ /* 0x000fe80003800000 */
[----:B------:R0:W-:Y:S01]  /*84b0*/  @!P4 STG.E.U8 desc[UR36][R8.64], R3 ;  /* 0x000000030800c986 */ /* 0x0001e2000c101124 */
[----:B------:R-:W-:Y:S05]  /*84c0*/  @P5 BRA `(.L_x_297) ;  /* 0x00000000000c5947 */ /* 0x000fea0003800000 */
[----:B------:R-:W0:Y:S02]  /*84d0*/  LDG.E.U8 R16, desc[UR36][R156.64+0x1] ;  /* 0x000001249c107981 */ /* 0x000e24000c1e1100 */
[----:B0-----:R-:W-:-:S05]  /*84e0*/  PRMT R3, R16, 0x8880, RZ ;  /* 0x0000888010037816 */ /* 0x001fca00000000ff */
[----:B------:R-:W-:-:S07]  /*84f0*/  IMAD R2, R3, R18, RZ ;  /* 0x0000001203027224 */ /* 0x000fce00078e02ff */
.L_x_297:
[----:B------:R-:W-:Y:S05]  /*8500*/  BSYNC B1 ;  /* 0x0000000000017941 */ /* 0x000fea0003800000 */
.L_x_296:
[----:B------:R-:W-:Y:S01]  /*8510*/  @!P5 IMAD R27, R27, R17, R2 ;  /* 0x000000111b1bd224 */ /* 0x000fe200078e0202 */
[----:B------:R-:W-:Y:S04]  /*8520*/  BSSY B1, `(.L_x_298) ;  /* 0x0000006000017945 */ /* 0x000fe80003800000 */
[----:B------:R2:W-:Y:S01]  /*8530*/  @!P5 STG.E.U8 desc[UR36][R8.64+0x1], R27 ;  /* 0x0000011b0800d986 */ /* 0x0005e2000c101124 */
[----:B------:R-:W-:Y:S05]  /*8540*/  @P6 BRA `(.L_x_299) ;  /* 0x00000000000c6947 */ /* 0x000fea0003800000 */
[----:B------:R-:W0:Y:S02]  /*8550*/  LDG.E.U8 R16, desc[UR36][R14.64+0x8] ;  /* 0x000008240e107981 */ /* 0x000e24000c1e1100 */
[----:B0-----:R-:W-:-:S05]  /*8560*/  PRMT R3, R16, 0x8880, RZ ;  /* 0x0000888010037816 */ /* 0x001fca00000000ff */
[----:B------:R-:W-:-:S07]  /*8570*/  IMAD R2, R3, R18, RZ ;  /* 0x0000001203027224 */ /* 0x000fce00078e02ff */
.L_x_299:
[----:B------:R-:W-:Y:S05]  /*8580*/  BSYNC B1 ;  /* 0x0000000000017941 */ /* 0x000fea0003800000 */
.L_x_298:
[----:B0-----:R-:W-:Y:S01]  /*8590*/  @!P6 IMAD R3, R28, R17, R2 ;  /* 0x000000111c03e224 */ /* 0x001fe200078e0202 */
[----:B------:R-:W-:Y:S04]  /*85a0*/  BSSY B1, `(.L_x_300) ;  /* 0x0000006000017945 */ /* 0x000fe80003800000 */
[----:B------:R0:W-:Y:S01]  /*85b0*/  @!P6 STG.E.U8 desc[UR36][R6.64+0x8], R3 ;  /* 0x000008030600e986 */ /* 0x0001e2000c101124 */
[----:B------:R-:W-:Y:S05]  /*85c0*/  @P1 BRA `(.L_x_301) ;  /* 0x00000000000c1947 */ /* 0x000fea0003800000 */
[----:B------:R-:W0:Y:S02]  /*85d0*/  LDG.E.U8 R16, desc[UR36][R14.64+0x9] ;  /* 0x000009240e107981 */ /* 0x000e24000c1e1100 */
[----:B0-----:R-:W-:-:S05]  /*85e0*/  PRMT R3, R16, 0x8880, RZ ;  /* 0x0000888010037816 */ /* 0x001fca00000000ff */
[----:B------:R-:W-:-:S07]  /*85f0*/  IMAD R2, R3, R18, RZ ;  /* 0x0000001203027224 */ /* 0x000fce00078e02ff */
.L_x_301:
[----:B------:R-:W-:Y:S05]  /*8600*/  BSYNC B1 ;  /* 0x0000000000017941 */ /* 0x000fea0003800000 */
.L_x_300:
[C---:B------:R-:W-:Y:S01]  /*8610*/  ISETP.LT.OR P4, PT, R0.reuse, 0x9, !P0 ;  /* 0x000000090000780c */ /* 0x040fe20004781670 */
[----:B------:R-:W-:Y:S01]  /*8620*/  @!P1 IMAD R29, R29, R17, R2 ;  /* 0x000000111d1d9224 */ /* 0x000fe200078e0202 */
[----:B------:R-:W-:Y:S01]  /*8630*/  BSSY B1, `(.L_x_302) ;  /* 0x000000a000017945 */ /* 0x000fe20003800000 */
[C---:B------:R-:W-:Y:S02]  /*8640*/  ISETP.LT.OR P3, PT, R0.reuse, 0xa, !P0 ;  /* 0x0000000a0000780c */ /* 0x040fe40004761670 */
[C---:B------:R-:W-:Y:S01]  /*8650*/  ISETP.LT.OR P5, PT, R0.reuse, 0x11, !P2 ;  /* 0x000000110000780c */ /* 0x040fe200057a1670 */
[----:B------:R3:W-:Y:S01]  /*8660*/  @!P1 STG.E.U8 desc[UR36][R6.64+0x9], R29 ;  /* 0x0000091d06009986 */ /* 0x0007e2000c101124 */
[C---:B------:R-:W-:Y:S02]  /*8670*/  ISETP.LT.OR P6, PT, R0.reuse, 0x12, !P2 ;  /* 0x000000120000780c */ /* 0x040fe400057c1670 */
[----:B------:R-:W-:-:S04]  /*8680*/  ISETP.LT.OR P1, PT, R0, 0x11, !P0 ;  /* 0x000000110000780c */ /* 0x000fc80004721670 */
[----:B------:R-:W-:Y:S09]  /*8690*/  @P4 BRA `(.L_x_303) ;  /* 0x00000000000c4947 */ /* 0x000ff20003800000 */
[----:B------:R-:W0:Y:S02]  /*86a0*/  LDG.E.U8 R16, desc[UR36][R156.64+0x8] ;  /* 0x000008249c107981 */ /* 0x000e24000c1e1100 */
[----:B0-----:R-:W-:-:S05]  /*86b0*/  PRMT R3, R16, 0x8880, RZ ;  /* 0x0000888010037816 */ /* 0x001fca00000000ff */
[----:B------:R-:W-:-:S07]  /*86c0*/  IMAD R2, R3, R18, RZ ;  /* 0x0000001203027224 */ /* 0x000fce00078e02ff */
.L_x_303:
[----:B------:R-:W-:Y:S05]  /*86d0*/  BSYNC B1 ;  /* 0x0000000000017941 */ /* 0x000fea0003800000 */
.L_x_302:
[----:B0-----:R-:W-:Y:S01]  /*86e0*/  @!P4 IMAD R3, R30, R17, R2 ;  /* 0x000000111e03c224 */ /* 0x001fe200078e0202 */
[----:B------:R-:W-:Y:S04]  /*86f0*/  BSSY B1, `(.L_x_304) ;  /* 0x0000006000017945 */ /* 0x000fe80003800000 */
[----:B------:R0:W-:Y:S01]  /*8700*/  @!P4 STG.E.U8 desc[UR36][R8.64+0x8], R3 ;  /* 0x000008030800c986 */ /* 0x0001e2000c101124 */
[----:B------:R-:W-:Y:S05]  /*8710*/  @P3 BRA `(.L_x_305) ;  /* 0x00000000000c3947 */ /* 0x000fea0003800000 */
[----:B------:R-:W0:Y:S02]  /*8720*/  LDG.E.U8 R16, desc[UR36][R156.64+0x9] ;  /* 0x000009249c107981 */ /* 0x000e24000c1e1100 */
[----:B0-----:R-:W-:-:S05]  /*8730*/  PRMT R3, R16, 0x8880, RZ ;  /* 0x0000888010037816 */ /* 0x001fca00000000ff */
[----:B------:R-:W-:-:S07]  /*8740*/  IMAD R2, R3, R18, RZ ;  /* 0x0000001203027224 */ /* 0x000fce00078e02ff */
.L_x_305:
[----:B------:R-:W-:Y:S05]  /*8750*/  BSYNC B1 ;  /* 0x0000000000017941 */ /* 0x000fea0003800000 */
.L_x_304:
[----:B------:R-:W-:Y:S01]  /*8760*/  @!P3 IMAD R31, R31, R17, R2 ;  /* 0x000000111f1fb224 */ /* 0x000fe200078e0202 */
[----:B------:R-:W-:Y:S04]  /*8770*/  BSSY B1, `(.L_x_306) ;  /* 0x0000006000017945 */ /* 0x000fe80003800000 */
[----:B------:R4:W-:Y:S01]  /*8780*/  @!P3 STG.E.U8 desc[UR36][R8.64+0x9], R31 ;  /* 0x0000091f0800b986 */ /* 0x0009e2000c101124 */
[----:B------:R-:W-:Y:S05]  /*8790*/  @P5 BRA `(.L_x_307) ;  /* 0x00000000000c5947 */ /* 0x000fea0003800000 */
[----:B------:R-:W0:Y:S02]  /*87a0*/  LDG.E.U8 R16, desc[UR36][R14.64+0x10] ;  /* 0x000010240e107981 */ /* 0x000e24000c1e1100 */
[----:B0-----:R-:W-:-:S05]  /*87b0*/  PRMT R3, R16, 0x8880, RZ ;  /* 0x0000888010037816 */ /* 0x001fca00000000ff */
[----:B------:R-:W-:-:S07]  /*87c0*/  IMAD R2, R3, R18, RZ ;  /* 0x0000001203027224 */ /* 0x000fce00078e02ff */
.L_x_307:
[----:B------:R-:W-:Y:S05]  /*87d0*/  BSYNC B1 ;  /* 0x0000000000017941 */ /* 0x000fea0003800000 */
.L_x_306:
[----:B0-----:R-:W-:Y:S01]  /*87e0*/  @!P5 IMAD R3, R32, R17, R2 ;  /* 0x000000112003d224 */ /* 0x001fe200078e0202 */
[----:B------:R-:W-:Y:S04]  /*87f0*/  BSSY B1, `(.L_x_308) ;  /* 0x0000006000017945 */ /* 0x000fe80003800000 */
[----:B------:R0:W-:Y:S01]  /*8800*/  @!P5 STG.E.U8 desc[UR36][R6.64+0x10], R3 ;  /* 0x000010030600d986 */ /* 0x0001e2000c101124 */
[----:B------:R-:W-:Y:S05]  /*8810*/  @P6 BRA `(.L_x_309) ;  /* 0x00000000000c6947 */ /* 0x000fea0003800000 */
[----:B------:R-:W0:Y:S02]  /*8820*/  LDG.E.U8 R16, desc[UR36][R14.64+0x11] ;  /* 0x000011240e107981 */ /* 0x000e24000c1e1100 */
[----:B0-----:R-:W-:-:S05]  /*8830*/  PRMT R3, R16, 0x8880, RZ ;  /* 0x0000888010037816 */ /* 0x001fca00000000ff */
[----:B------:R-:W-:-:S07]  /*8840*/  IMAD R2, R3, R18, RZ ;  /* 0x0000001203027224 */ /* 0x000fce00078e02ff */
.L_x_309:
[----:B------:R-:W-:Y:S05]  /*8850*/  BSYNC B1 ;  /* 0x0000000000017941 */ /* 0x000fea0003800000 */
.L_x_308:
[----:B------:R-:W-:Y:S01]  /*8860*/  @!P6 IMAD R33, R33, R17, R2 ;  /* 0x000000112121e224 */ /* 0x000fe200078e0202 */
[----:B------:R-:W-:Y:S04]  /*8870*/  BSSY B1, `(.L_x_310) ;  /* 0x0000006000017945 */ /* 0x000fe80003800000 */
[----:B------:R0:W-:Y:S01]  /*8880*/  @!P6 STG.E.U8 desc[UR36][R6.64+0x11], R33 ;  /* 0x000011210600e986 */ /* 0x0001e2000c101124 */
[----:B------:R-:W-:Y:S05]  /*8890*/  @P1 BRA `(.L_x_311) ;  /* 0x00000000000c1947 */ /* 0x000fea0003800000 */
[----:B------:R-:W0:Y:S02]  /*88a0*/  LDG.E.U8 R16, desc[UR36][R156.64+0x10] ;  /* 0x000010249c107981 */ /* 0x000e24000c1e1100 */
[----:B0-----:R-:W-:-:S05]  /*88b0*/  PRMT R3, R16, 0x8880, RZ ;  /* 0x0000888010037816 */ /* 0x001fca00000000ff */
[----:B------:R-:W-:-:S07]  /*88c0*/  IMAD R2, R3, R18, RZ ;  /* 0x0000001203027224 */ /* 0x000fce00078e02ff */
.L_x_311:
[----:B------:R-:W-:Y:S05]  /*88d0*/  BSYNC B1 ;  /* 0x0000000000017941 */ /* 0x000fea0003800000 */
.L_x_310:
[----:B------:R-:W-:Y:S01]  /*88e0*/  ISETP.LT.OR P4, PT, R0, 0x12, !P0 ;  /* 0x000000120000780c */ /* 0x000fe20004781670 */
[----:B0-----:R-:W-:Y:S01]  /*88f0*/  @!P1 IMAD R3, R34, R17, R2 ;  /* 0x0000001122039224 */ /* 0x001fe200078e0202 */
        /* <DEDUP_REMOVED lines=10> */
.L_x_313:
[----:B------:R-:W-:Y:S05]  /*89a0*/  BSYNC B1 ;  /* 0x0000000000017941 */ /* 0x000fea0003800000 */
.L_x_312:
[----:B------:R-:W-:Y:S01]  /*89b0*/  @!P4 IMAD R35, R35, R17, R2 ;  /* 0x000000112323c224 */ /* 0x000fe200078e0202 */
[----:B------:R-:W-:Y:S04]  /*89c0*/  BSSY B1, `(.L_x_314) ;  /* 0x0000006000017945 */ /* 0x000fe80003800000 */
[----:B------:R0:W-:Y:S01]  /*89d0*/  @!P4 STG.E.U8 desc[UR36][R8.64+0x11], R35 ;  /* 0x000011230800c986 */ /* 0x0001e2000c101124 */
[----:B------:R-:W-:Y:S05]  /*89e0*/  @P3 BRA `(.L_x_315) ;  /* 0x00000000000c3947 */ /* 0x000fea0003800000 */
[----:B------:R-:W0:Y:S02]  /*89f0*/  LDG.E.U8 R16, desc[UR36][R14.64+0x18] ;  /* 0x000018240e107981 */ /* 0x000e24000c1e1100 */
[----:B0-----:R-:W-:-:S05]  /*8a00*/  PRMT R3, R16, 0x8880, RZ ;  /* 0x0000888010037816 */ /* 0x001fca00000000ff */
[----:B------:R-:W-:-:S07]  /*8a10*/  IMAD R2, R3, R18, RZ ;  /* 0x0000001203027224 */ /* 0x000fce00078e02ff */
.L_x_315:
[----:B------:R-:W-:Y:S05]  /*8a20*/  BSYNC B1 ;  /* 0x0000000000017941 */ /* 0x000fea0003800000 */
.L_x_314:
[----:B0-----:R-:W-:Y:S01]  /*8a30*/  @!P3 IMAD R3, R36, R17, R2 ;  /* 0x000000112403b224 */ /* 0x001fe200078e0202 */
[----:B------:R-:W-:Y:S04]  /*8a40*/  BSSY B1, `(.L_x_316) ;  /* 0x0000006000017945 */ /* 0x000fe80003800000 */
[----:B------:R0:W-:Y:S01]  /*8a50*/  @!P3 STG.E.U8 desc[UR36][R6.64+0x18], R3 ;  /* 0x000018030600b986 */ /* 0x0001e2000c101124 */
[----:B------:R-:W-:Y:S05]  /*8a60*/  @P5 BRA `(.L_x_317) ;  /* 0x00000000000c5947 */ /* 0x000fea0003800000 */
[----:B------:R-:W0:Y:S02]  /*8a70*/  LDG.E.U8 R16, desc[UR36][R14.64+0x19] ;  /* 0x000019240e107981 */ /* 0x000e24000c1e1100 */
[----:B0-----:R-:W-:-:S05]  /*8a80*/  PRMT R3, R16, 0x8880, RZ ;  /* 0x0000888010037816 */ /* 0x001fca00000000ff */
[----:B------:R-:W-:-:S07]  /*8a90*/  IMAD R2, R3, R18, RZ ;  /* 0x0000001203027224 */ /* 0x000fce00078e02ff */
.L_x_317:
[----:B------:R-:W-:Y:S05]  /*8aa0*/  BSYNC B1 ;  /* 0x0000000000017941 */ /* 0x000fea0003800000 */
.L_x_316:
[----:B------:R-:W-:Y:S01]  /*8ab0*/  @!P5 IMAD R37, R37, R17, R2 ;  /* 0x000000112525d224 */ /* 0x000fe200078e0202 */
[----:B------:R-:W-:Y:S04]  /*8ac0*/  BSSY B1, `(.L_x_318) ;  /* 0x0000006000017945 */ /* 0x000fe80003800000 */
[----:B------:R0:W-:Y:S01]  /*8ad0*/  @!P5 STG.E.U8 desc[UR36][R6.64+0x19], R37 ;  /* 0x000019250600d986 */ /* 0x0001e2000c101124 */
[----:B------:R-:W-:Y:S05]  /*8ae0*/  @P6 BRA `(.L_x_319) ;  /* 0x00000000000c6947 */ /* 0x000fea0003800000 */
[----:B------:R-:W0:Y:S02]  /*8af0*/  LDG.E.U8 R16, desc[UR36][R156.64+0x18] ;  /* 0x000018249c107981 */ /* 0x000e24000c1e1100 */
[----:B0-----:R-:W-:-:S05]  /*8b00*/  PRMT R3, R16, 0x8880, RZ ;  /* 0x0000888010037816 */ /* 0x001fca00000000ff */
[----:B------:R-:W-:-:S07]  /*8b10*/  IMAD R2, R3, R18, RZ ;  /* 0x0000001203027224 */ /* 0x000fce00078e02ff */
.L_x_319:
[----:B------:R-:W-:Y:S05]  /*8b20*/  BSYNC B1 ;  /* 0x0000000000017941 */ /* 0x000fea0003800000 */
.L_x_318:
[----:B0-----:R-:W-:Y:S01]  /*8b30*/  @!P6 IMAD R3, R38, R17, R2 ;  /* 0x000000112603e224 */ /* 0x001fe200078e0202 */
[----:B------:R-:W-:Y:S04]  /*8b40*/  BSSY B1, `(.L_x_320) ;  /* 0x0000006000017945 */ /* 0x000fe80003800000 */
[----:B------:R0:W-:Y:S01]  /*8b50*/  @!P6 STG.E.U8 desc[UR36][R8.64+0x18], R3 ;  /* 0x000018030800e986 */ /* 0x0001e2000c101124 */
[----:B------:R-:W-:Y:S05]  /*8b60*/  @P1 BRA `(.L_x_321) ;  /* 0x00000000000c1947 */ /* 0x000fea0003800000 */
[----:B------:R-:W0:Y:S02]  /*8b70*/  LDG.E.U8 R16, desc[UR36][R156.64+0x19] ;  /* 0x000019249c107981 */ /* 0x000e24000c1e1100 */
[----:B0-----:R-:W-:-:S05]  /*8b80*/  PRMT R3, R16, 0x8880, RZ ;  /* 0x0000888010037816 */ /* 0x001fca00000000ff */
[----:B------:R-:W-:-:S07]  /*8b90*/  IMAD R2, R3, R18, RZ ;  /* 0x0000001203027224 */ /* 0x000fce00078e02ff */
.L_x_321:
[----:B------:R-:W-:Y:S05]  /*8ba0*/  BSYNC B1 ;  /* 0x0000000000017941 */ /* 0x000fea0003800000 */
.L_x_320:
        /* <DEDUP_REMOVED lines=12> */
.L_x_323:
[----:B------:R-:W-:Y:S05]  /*8c70*/  BSYNC B1 ;  /* 0x0000000000017941 */ /* 0x000fea0003800000 */
.L_x_322:
[----:B0-----:R-:W-:Y:S01]  /*8c80*/  @!P4 IMAD R3, R40, R17, R2 ;  /* 0x000000112803c224 */ /* 0x001fe200078e0202 */
[----:B------:R-:W-:Y:S04]  /*8c90*/  BSSY B1, `(.L_x_324) ;  /* 0x0000006000017945 */ /* 0x000fe80003800000 */
[----:B------:R0:W-:Y:S01]  /*8ca0*/  @!P4 STG.E.U8 desc[UR36][R6.64+0x20], R3 ;  /* 0x000020030600c986 */ /* 0x0001e2000c101124 */
[----:B------:R-:W-:Y:S05]  /*8cb0*/  @P3 BRA `(.L_x_325) ;  /* 0x00000000000c3947 */ /* 0x000fea0003800000 */
[----:B------:R-:W0:Y:S02]  /*8cc0*/  LDG.E.U8 R16, desc[UR36][R14.64+0x21] ;  /* 0x000021240e107981 */ /* 0x000e24000c1e1100 */
[----:B0-----:R-:W-:-:S05]  /*8cd0*/  PRMT R3, R16, 0x8880, RZ ;  /* 0x0000888010037816 */ /* 0x001fca00000000ff */
[----:B------:R-:W-:-:S07]  /*8ce0*/  IMAD R2, R3, R18, RZ ;  /* 0x0000001203027224 */ /* 0x000fce00078e02ff */
.L_x_325:
[----:B------:R-:W-:Y:S05]  /*8cf0*/  BSYNC B1 ;  /* 0x0000000000017941 */ /* 0x000fea0003800000 */
.L_x_324:
[----:B------:R-:W-:Y:S01]  /*8d00*/  @!P3 IMAD R41, R41, R17, R2 ;  /* 0x000000112929b224 */ /* 0x000fe200078e0202 */
[----:B------:R-:W-:Y:S04]  /*8d10*/  BSSY B1, `(.L_x_326) ;  /* 0x0000006000017945 */ /* 0x000fe80003800000 */
[----:B------:R0:W-:Y:S01]  /*8d20*/  @!P3 STG.E.U8 desc[UR36][R6.64+0x21], R41 ;  /* 0x000021290600b986 */ /* 0x0001e2000c101124 */
[----:B------:R-:W-:Y:S05]  /*8d30*/  @P5 BRA `(.L_x_327) ;  /* 0x00000000000c5947 */ /* 0x000fea0003800000 */
[----:B------:R-:W0:Y:S02]  /*8d40*/  LDG.E.U8 R16, desc[UR36][R156.64+0x20] ;  /* 0x000020249c107981 */ /* 0x000e24000c1e1100 */
[----:B0-----:R-:W-:-:S05]  /*8d50*/  PRMT R3, R16, 0x8880, RZ ;  /* 0x0000888010037816 */ /* 0x001fca00000000ff */
[----:B------:R-:W-:-:S07]  /*8d60*/  IMAD R2, R3, R18, RZ ;  /* 0x0000001203027224 */ /* 0x000fce00078e02ff */
.L_x_327:
[----:B------:R-:W-:Y:S05]  /*8d70*/  BSYNC B1 ;  /* 0x0000000000017941 */ /* 0x000fea0003800000 */
.L_x_326:
[----:B0-----:R-:W-:Y:S01]  /*8d80*/  @!P5 IMAD R3, R42, R17, R2 ;  /* 0x000000112a03d224 */ /* 0x001fe200078e0202 */
[----:B------:R-:W-:Y:S04]  /*8d90*/  BSSY B1, `(.L_x_328) ;  /* 0x0000006000017945 */ /* 0x000fe80003800000 */
[----:B------:R0:W-:Y:S01]  /*8da0*/  @!P5 STG.E.U8 desc[UR36][R8.64+0x20], R3 ;  /* 0x000020030800d986 */ /* 0x0001e2000c101124 */
[----:B------:R-:W-:Y:S05]  /*8db0*/  @P6 BRA `(.L_x_329) ;  /* 0x00000000000c6947 */ /* 0x000fea0003800000 */
[----:B------:R-:W0:Y:S02]  /*8dc0*/  LDG.E.U8 R16, desc[UR36][R156.64+0x21] ;  /* 0x000021249c107981 */ /* 0x000e24000c1e1100 */
[----:B0-----:R-:W-:-:S05]  /*8dd0*/  PRMT R3, R16, 0x8880, RZ ;  /* 0x0000888010037816 */ /* 0x001fca00000000ff */
[----:B------:R-:W-:-:S07]  /*8de0*/  IMAD R2, R3, R18, RZ ;  /* 0x0000001203027224 */ /* 0x000fce00078e02ff */
.L_x_329:
[----:B------:R-:W-:Y:S05]  /*8df0*/  BSYNC B1 ;  /* 0x0000000000017941 */ /* 0x000fea0003800000 */
.L_x_328:
[----:B------:R-:W-:Y:S01]  /*8e00*/  @!P6 IMAD R43, R43, R17, R2 ;  /* 0x000000112b2be224 */ /* 0x000fe200078e0202 */
[----:B------:R-:W-:Y:S04]  /*8e10*/  BSSY B1, `(.L_x_330) ;  /* 0x0000006000017945 */ /* 0x000fe80003800000 */
[----:B------:R0:W-:Y:S01]  /*8e20*/  @!P6 STG.E.U8 desc[UR36][R8.64+0x21], R43 ;  /* 0x0000212b0800e986 */ /* 0x0001e2000c101124 */
[----:B------:R-:W-:Y:S05]  /*8e30*/  @P1 BRA `(.L_x_331) ;  /* 0x00000000000c1947 */ /* 0x000fea0003800000 */
[----:B------:R-:W0:Y:S02]  /*8e40*/  LDG.E.U8 R16, desc[UR36][R14.64+0x28] ;  /* 0x000028240e107981 */ /* 0x000e24000c1e1100 */
[----:B0-----:R-:W-:-:S05]  /*8e50*/  PRMT R3, R16, 0x8880, RZ ;  /* 0x0000888010037816 */ /* 0x001fca00000000ff */
[----:B------:R-:W-:-:S07]  /*8e60*/  IMAD R2, R3, R18, RZ ;  /* 0x0000001203027224 */ /* 0x000fce00078e02ff */
.L_x_331:
[----:B------:R-:W-:Y:S05]  /*8e70*/  BSYNC B1 ;  /* 0x0000000000017941 */ /* 0x000fea0003800000 */
.L_x_330:
        /* <DEDUP_REMOVED lines=12> */
.L_x_333:
[----:B------:R-:W-:Y:S05]  /*8f40*/  BSYNC B1 ;  /* 0x0000000000017941 */ /* 0x000fea0003800000 */
.L_x_332:
[----:B------:R-:W-:Y:S01]  /*8f50*/  @!P4 IMAD R45, R45, R17, R2 ;  /* 0x000000112d2dc224 */ /* 0x000fe200078e0202 */
[----:B------:R-:W-:Y:S04]  /*8f60*/  BSSY B1, `(.L_x_334) ;  /* 0x0000006000017945 */ /* 0x000fe80003800000 */
[----:B------:R0:W-:Y:S01]  /*8f70*/  @!P4 STG.E.U8 desc[UR36][R6.64+0x29], R45 ;  /* 0x0000292d0600c986 */ /* 0x0001e2000c101124 */
[----:B------:R-:W-:Y:S05]  /*8f80*/  @P3 BRA `(.L_x_335) ;  /* 0x00000000000c3947 */ /* 0x000fea0003800000 */
[----:B------:R-:W0:Y:S02]  /*8f90*/  LDG.E.U8 R16, desc[UR36][R156.64+0x28] ;  /* 0x000028249c107981 */ /* 0x000e24000c1e1100 */
[----:B0-----:R-:W-:-:S05]  /*8fa0*/  PRMT R3, R16, 0x8880, RZ ;  /* 0x0000888010037816 */ /* 0x001fca00000000ff */
[----:B------:R-:W-:-:S07]  /*8fb0*/  IMAD R2, R3, R18, RZ ;  /* 0x0000001203027224 */ /* 0x000fce00078e02ff */
.L_x_335:
[----:B------:R-:W-:Y:S05]  /*8fc0*/  BSYNC B1 ;  /* 0x0000000000017941 */ /* 0x000fea0003800000 */
.L_x_334:
[----:B0-----:R-:W-:Y:S01]  /*8fd0*/  @!P3 IMAD R3, R46, R17, R2 ;  /* 0x000000112e03b224 */ /* 0x001fe200078e0202 */
[----:B------:R-:W-:Y:S04]  /*8fe0*/  BSSY B1, `(.L_x_336) ;  /* 0x0000006000017945 */ /* 0x000fe80003800000 */
[----:B------:R0:W-:Y:S01]  /*8ff0*/  @!P3 STG.E.U8 desc[UR36][R8.64+0x28], R3 ;  /* 0x000028030800b986 */ /* 0x0001e2000c101124 */
[----:B------:R-:W-:Y:S05]  /*9000*/  @P5 BRA `(.L_x_337) ;  /* 0x00000000000c5947 */ /* 0x000fea0003800000 */
[----:B------:R-:W0:Y:S02]  /*9010*/  LDG.E.U8 R16, desc[UR36][R156.64+0x29] ;  /* 0x000029249c107981 */ /* 0x000e24000c1e1100 */
[----:B0-----:R-:W-:-:S05]  /*9020*/  PRMT R3, R16, 0x8880, RZ ;  /* 0x0000888010037816 */ /* 0x001fca00000000ff */
[----:B------:R-:W-:-:S07]  /*9030*/  IMAD R2, R3, R18, RZ ;  /* 0x0000001203027224 */ /* 0x000fce00078e02ff */
.L_x_337:
[----:B------:R-:W-:Y:S05]  /*9040*/  BSYNC B1 ;  /* 0x0000000000017941 */ /* 0x000fea0003800000 */
.L_x_336:
[----:B------:R-:W-:Y:S01]  /*9050*/  @!P5 IMAD R47, R47, R17, R2 ;  /* 0x000000112f2fd224 */ /* 0x000fe200078e0202 */
[----:B------:R-:W-:Y:S04]  /*9060*/  BSSY B1, `(.L_x_338) ;  /* 0x0000006000017945 */ /* 0x000fe80003800000 */
[----:B------:R0:W-:Y:S01]  /*9070*/  @!P5 STG.E.U8 desc[UR36][R8.64+0x29], R47 ;  /* 0x0000292f0800d986 */ /* 0x0001e2000c101124 */
[----:B------:R-:W-:Y:S05]  /*9080*/  @P6 BRA `(.L_x_339) ;  /* 0x00000000000c6947 */ /* 0x000fea0003800000 */
[----:B------:R-:W0:Y:S02]  /*9090*/  LDG.E.U8 R16, desc[UR36][R14.64+0x30] ;  /* 0x000030240e107981 */ /* 0x000e24000c1e1100 */
[----:B0-----:R-:W-:-:S05]  /*90a0*/  PRMT R3, R16, 0x8880, RZ ;  /* 0x0000888010037816 */ /* 0x001fca00000000ff */
[----:B------:R-:W-:-:S07]  /*90b0*/  IMAD R2, R3, R18, RZ ;  /* 0x0000001203027224 */ /* 0x000fce00078e02ff */
.L_x_339:
[----:B------:R-:W-:Y:S05]  /*90c0*/  BSYNC B1 ;  /* 0x0000000000017941 */ /* 0x000fea0003800000 */
.L_x_338:
[----:B0-----:R-:W-:Y:S01]  /*90d0*/  @!P6 IMAD R3, R48, R17, R2 ;  /* 0x000000113003e224 */ /* 0x001fe200078e0202 */
[----:B------:R-:W-:Y:S04]  /*90e0*/  BSSY B1, `(.L_x_340) ;  /* 0x0000006000017945 */ /* 0x000fe80003800000 */
[----:B------:R0:W-:Y:S01]  /*90f0*/  @!P6 STG.E.U8 desc[UR36][R6.64+0x30], R3 ;  /* 0x000030030600e986 */ /* 0x0001e2000c101124 */
[----:B------:R-:W-:Y:S05]  /*9100*/  @P1 BRA `(.L_x_341) ;  /* 0x00000000000c1947 */ /* 0x000fea0003800000 */
[----:B------:R-:W0:Y:S02]  /*9110*/  LDG.E.U8 R16, desc[UR36][R14.64+0x31] ;  /* 0x000031240e107981 */ /* 0x000e24000c1e1100 */
[----:B0-----:R-:W-:-:S05]  /*9120*/  PRMT R3, R16, 0x8880, RZ ;  /* 0x0000888010037816 */ /* 0x001fca00000000ff */
[----:B------:R-:W-:-:S07]  /*9130*/  IMAD R2, R3, R18, RZ ;  /* 0x0000001203027224 */ /* 0x000fce00078e02ff */
.L_x_341:
[----:B------:R-:W-:Y:S05]  /*9140*/  BSYNC B1 ;  /* 0x0000000000017941 */ /* 0x000fea0003800000 */
.L_x_340:
        /* <DEDUP_REMOVED lines=12> */
.L_x_343:
[----:B------:R-:W-:Y:S05]  /*9210*/  BSYNC B1 ;  /* 0x0000000000017941 */ /* 0x000fea0003800000 */
.L_x_342:
[----:B0-----:R-:W-:Y:S01]  /*9220*/  @!P4 IMAD R3, R50, R17, R2 ;  /* 0x000000113203c224 */ /* 0x001fe200078e0202 */
[----:B------:R-:W-:Y:S04]  /*9230*/  BSSY B1, `(.L_x_344) ;  /* 0x0000006000017945 */ /* 0x000fe80003800000 */
[----:B------:R0:W-:Y:S01]  /*9240*/  @!P4 STG.E.U8 desc[UR36][R8.64+0x30], R3 ;  /* 0x000030030800c986 */ /* 0x0001e2000c101124 */
[----:B------:R-:W-:Y:S05]  /*9250*/  @P3 BRA `(.L_x_345) ;  /* 0x00000000000c3947 */ /* 0x000fea0003800000 */
[----:B------:R-:W0:Y:S02]  /*9260*/  LDG.E.U8 R16, desc[UR36][R156.64+0x31] ;  /* 0x000031249c107981 */ /* 0x000e24000c1e1100 */
[----:B0-----:R-:W-:-:S05]  /*9270*/  PRMT R3, R16, 0x8880, RZ ;  /* 0x0000888010037816 */ /* 0x001fca00000000ff */
[----:B------:R-:W-:-:S07]  /*9280*/  IMAD R2, R3, R18, RZ ;  /* 0x0000001203027224 */ /* 0x000fce00078e02ff */
.L_x_345:
[----:B------:R-:W-:Y:S05]  /*9290*/  BSYNC B1 ;  /* 0x0000000000017941 */ /* 0x000fea0003800000 */
.L_x_344:
[----:B------:R-:W-:Y:S01]  /*92a0*/  @!P3 IMAD R51, R51, R17, R2 ;  /* 0x000000113333b224 */ /* 0x000fe200078e0202 */
[----:B------:R-:W-:Y:S04]  /*92b0*/  BSSY B1, `(.L_x_346) ;  /* 0x0000006000017945 */ /* 0x000fe80003800000 */
[----:B------:R0:W-:Y:S01]  /*92c0*/  @!P3 STG.E.U8 desc[UR36][R8.64+0x31], R51 ;  /* 0x000031330800b986 */ /* 0x0001e2000c101124 */
[----:B------:R-:W-:Y:S05]  /*92d0*/  @P5 BRA `(.L_x_347) ;  /* 0x00000000000c5947 */ /* 0x000fea0003800000 */
[----:B------:R-:W0:Y:S02]  /*92e0*/  LDG.E.U8 R16, desc[UR36][R14.64+0x38] ;  /* 0x000038240e107981 */ /* 0x000e24000c1e1100 */
[----:B0-----:R-:W-:-:S05]  /*92f0*/  PRMT R3, R16, 0x8880, RZ ;  /* 0x0000888010037816 */ /* 0x001fca00000000ff */
[----:B------:R-:W-:-:S07]  /*9300*/  IMAD R2, R3, R18, RZ ;  /* 0x0000001203027224 */ /* 0x000fce00078e02ff */
.L_x_347:
[----:B------:R-:W-:Y:S05]  /*9310*/  BSYNC B1 ;  /* 0x0000000000017941 */ /* 0x000fea0003800000 */
.L_x_346:
[----:B0-----:R-:W-:Y:S01]  /*9320*/  @!P5 IMAD R3, R52, R17, R2 ;  /* 0x000000113403d224 */ /* 0x001fe200078e0202 */
[----:B------:R-:W-:Y:S04]  /*9330*/  BSSY B1, `(.L_x_348) ;  /* 0x0000006000017945 */ /* 0x000fe80003800000 */
[----:B------:R0:W-:Y:S01]  /*9340*/  @!P5 STG.E.U8 desc[UR36][R6.64+0x38], R3 ;  /* 0x000038030600d986 */ /* 0x0001e2000c101124 */
[----:B------:R-:W-:Y:S05]  /*9350*/  @P6 BRA `(.L_x_349) ;  /* 0x00000000000c6947 */ /* 0x000fea0003800000 */
[----:B------:R-:W0:Y:S02]  /*9360*/  LDG.E.U8 R16, desc[UR36][R14.64+0x39] ;  /* 0x000039240e107981 */ /* 0x000e24000c1e1100 */
[----:B0-----:R-:W-:-:S05]  /*9370*/  PRMT R3, R16, 0x8880, RZ ;  /* 0x0000888010037816 */ /* 0x001fca00000000ff */
[----:B------:R-:W-:-:S07]  /*9380*/  IMAD R2, R3, R18, RZ ;  /* 0x0000001203027224 */ /* 0x000fce00078e02ff */
.L_x_349:
[----:B------:R-:W-:Y:S05]  /*9390*/  BSYNC B1 ;  /* 0x0000000000017941 */ /* 0x000fea0003800000 */
.L_x_348:
[----:B------:R-:W-:Y:S01]  /*93a0*/  @!P6 IMAD R53, R53, R17, R2 ;  /* 0x000000113535e224 */ /* 0x000fe200078e0202 */
[----:B------:R-:W-:Y:S04]  /*93b0*/  BSSY B1, `(.L_x_350) ;  /* 0x0000006000017945 */ /* 0x000fe80003800000 */
[----:B------:R0:W-:Y:S01]  /*93c0*/  @!P6 STG.E.U8 desc[UR36][R6.64+0x39], R53 ;  /* 0x000039350600e986 */ /* 0x0001e2000c101124 */
[----:B------:R-:W-:Y:S05]  /*93d0*/  @P1 BRA `(.L_x_351) ;  /* 0x00000000000c1947 */ /* 0x000fea0003800000 */
[----:B------:R-:W0:Y:S02]  /*93e0*/  LDG.E.U8 R16, desc[UR36][R156.64+0x38] ;  /* 0x000038249c107981 */ /* 0x000e24000c1e1100 */
[----:B0-----:R-:W-:-:S05]  /*93f0*/  PRMT R3, R16, 0x8880, RZ ;  /* 0x0000888010037816 */ /* 0x001fca00000000ff */
[----:B------:R-:W-:-:S07]  /*9400*/  IMAD R2, R3, R18, RZ ;  /* 0x0000001203027224 */ /* 0x000fce00078e02ff */
.L_x_351:
[----:B------:R-:W-:Y:S05]  /*9410*/  BSYNC B1 ;  /* 0x0000000000017941 */ /* 0x000fea0003800000 */
.L_x_350:
        /* <DEDUP_REMOVED lines=12> */
.L_x_353:
[----:B------:R-:W-:Y:S05]  /*94e0*/  BSYNC B1 ;  /* 0x0000000000017941 */ /* 0x000fea0003800000 */
.L_x_352:
[----:B------:R-:W-:Y:S01]  /*94f0*/  @!P4 IMAD R55, R55, R17, R2 ;  /* 0x000000113737c224 */ /* 0x000fe200078e0202 */
[----:B------:R-:W-:Y:S04]  /*9500*/  BSSY B1, `(.L_x_354) ;  /* 0x0000006000017945 */ /* 0x000fe80003800000 */
[----:B------:R0:W-:Y:S01]  /*9510*/  @!P4 STG.E.U8 desc[UR36][R8.64+0x39], R55 ;  /* 0x000039370800c986 */ /* 0x0001e2000c101124 */
[----:B------:R-:W-:Y:S05]  /*9520*/  @P3 BRA `(.L_x_355) ;  /* 0x00000000000c3947 */ /* 0x000fea0003800000 */
[----:B------:R-:W0:Y:S02]  /*9530*/  LDG.E.U8 R16, desc[UR36][R14.64+0x40] ;  /* 0x000040240e107981 */ /* 0x000e24000c1e1100 */
[----:B0-----:R-:W-:-:S05]  /*9540*/  PRMT R3, R16, 0x8880, RZ ;  /* 0x0000888010037816 */ /* 0x001fca00000000ff */
[----:B------:R-:W-:-:S07]  /*9550*/  IMAD R2, R3, R18, RZ ;  /* 0x0000001203027224 */ /* 0x000fce00078e02ff */
.L_x_355:
[----:B------:R-:W-:Y:S05]  /*9560*/  BSYNC B1 ;  /* 0x0000000000017941 */ /* 0x000fea0003800000 */
.L_x_354:
[----:B0-----:R-:W-:Y:S01]  /*9570*/  @!P3 IMAD R3, R56, R17, R2 ;  /* 0x000000113803b224 */ /* 0x001fe200078e0202 */
[----:B------:R-:W-:Y:S04]  /*9580*/  BSSY B1, `(.L_x_356) ;  /* 0x0000006000017945 */ /* 0x000fe80003800000 */
[----:B------:R0:W-:Y:S01]  /*9590*/  @!P3 STG.E.U8 desc[UR36][R6.64+0x40], R3 ;  /* 0x000040030600b986 */ /* 0x0001e2000c101124 */
[----:B------:R-:W-:Y:S05]  /*95a0*/  @P5 BRA `(.L_x_357) ;  /* 0x00000000000c5947 */ /* 0x000fea0003800000 */
[----:B------:R-:W0:Y:S02]  /*95b0*/  LDG.E.U8 R16, desc[UR36][R14.64+0x41] ;  /* 0x000041240e107981 */ /* 0x000e24000c1e1100 */
[----:B0-----:R-:W-:-:S05]  /*95c0*/  PRMT R3, R16, 0x8880, RZ ;  /* 0x0000888010037816 */ /* 0x001fca00000000ff */
[----:B------:R-:W-:-:S07]  /*95d0*/  IMAD R2, R3, R18, RZ ;  /* 0x0000001203027224 */ /* 0x000fce00078e02ff */
.L_x_357:
[----:B------:R-:W-:Y:S05]  /*95e0*/  BSYNC B1 ;  /* 0x0000000000017941 */ /* 0x000fea0003800000 */
.L_x_356:
[----:B------:R-:W-:Y:S01]  /*95f0*/  @!P5 IMAD R57, R57, R17, R2 ;  /* 0x000000113939d224 */ /* 0x000fe200078e0202 */
[----:B------:R-:W-:Y:S04]  /*9600*/  BSSY B1, `(.L_x_358) ;  /* 0x0000006000017945 */ /* 0x000fe80003800000 */
[----:B------:R0:W-:Y:S01]  /*9610*/  @!P5 STG.E.U8 desc[UR36][R6.64+0x41], R57 ;  /* 0x000041390600d986 */ /* 0x0001e2000c101124 */
[----:B------:R-:W-:Y:S05]  /*9620*/  @P6 BRA `(.L_x_359) ;  /* 0x00000000000c6947 */ /* 0x000fea0003800000 */
[----:B------:R-:W0:Y:S02]  /*9630*/  LDG.E.U8 R16, desc[UR36][R156.64+0x40] ;  /* 0x000040249c107981 */ /* 0x000e24000c1e1100 */
[----:B0-----:R-:W-:-:S05]  /*9640*/  PRMT R3, R16, 0x8880, RZ ;  /* 0x0000888010037816 */ /* 0x001fca00000000ff */
[----:B------:R-:W-:-:S07]  /*9650*/  IMAD R2, R3, R18, RZ ;  /* 0x0000001203027224 */ /* 0x000fce00078e02ff */
.L_x_359:
[----:B------:R-:W-:Y:S05]  /*9660*/  BSYNC B1 ;  /* 0x0000000000017941 */ /* 0x000fea0003800000 */
.L_x_358:
[----:B0-----:R-:W-:Y:S01]  /*9670*/  @!P6 IMAD R3, R58, R17, R2 ;  /* 0x000000113a03e224 */ /* 0x001fe200078e0202 */
[----:B------:R-:W-:Y:S04]  /*9680*/  BSSY B1, `(.L_x_360) ;  /* 0x0000006000017945 */ /* 0x000fe80003800000 */
[----:B------:R0:W-:Y:S01]  /*9690*/  @!P6 STG.E.U8 desc[UR36][R8.64+0x40], R3 ;  /* 0x000040030800e986 */ /* 0x0001e2000c101124 */
[----:B------:R-:W-:Y:S05]  /*96a0*/  @P1 BRA `(.L_x_361) ;  /* 0x00000000000c1947 */ /* 0x000fea0003800000 */
[----:B------:R-:W0:Y:S02]  /*96b0*/  LDG.E.U8 R16, desc[UR36][R156.64+0x41] ;  /* 0x000041249c107981 */ /* 0x000e24000c1e1100 */
[----:B0-----:R-:W-:-:S05]  /*96c0*/  PRMT R3, R16, 0x8880, RZ ;  /* 0x0000888010037816 */ /* 0x001fca00000000ff */
[----:B------:R-:W-:-:S07]  /*96d0*/  IMAD R2, R3, R18, RZ ;  /* 0x0000001203027224 */ /* 0x000fce00078e02ff */
.L_x_361:
[----:B------:R-:W-:Y:S05]  /*96e0*/  BSYNC B1 ;  /* 0x0000000000017941 */ /* 0x000fea0003800000 */
.L_x_360:
        /* <DEDUP_REMOVED lines=12> */
.L_x_363:
[----:B------:R-:W-:Y:S05]  /*97b0*/  BSYNC B1 ;  /* 0x0000000000017941 */ /* 0x000fea0003800000 */
.L_x_362:
[----:B0-----:R-:W-:Y:S01]  /*97c0*/  @!P4 IMAD R3, R60, R17, R2 ;  /* 0x000000113c03c224 */ /* 0x001fe200078e0202 */
[----:B------:R-:W-:Y:S04]  /*97d0*/  BSSY B1, `(.L_x_364) ;  /* 0x0000006000017945 */ /* 0x000fe80003800000 */
[----:B------:R0:W-:Y:S01]  /*97e0*/  @!P4 STG.E.U8 desc[UR36][R6.64+0x48], R3 ;  /* 0x000048030600c986 */ /* 0x0001e2000c101124 */
[----:B------:R-:W-:Y:S05]  /*97f0*/  @P3 BRA `(.L_x_365) ;  /* 0x00000000000c3947 */ /* 0x000fea0003800000 */
[----:B------:R-:W0:Y:S02]  /*9800*/  LDG.E.U8 R16, desc[UR36][R14.64+0x49] ;  /* 0x000049240e107981 */ /* 0x000e24000c1e1100 */
[----:B0-----:R-:W-:-:S05]  /*9810*/  PRMT R3, R16, 0x8880, RZ ;  /* 0x0000888010037816 */ /* 0x001fca00000000ff */
[----:B------:R-:W-:-:S07]  /*9820*/  IMAD R2, R3, R18, RZ ;  /* 0x0000001203027224 */ /* 0x000fce00078e02ff */
.L_x_365:
[----:B------:R-:W-:Y:S05]  /*9830*/  BSYNC B1 ;  /* 0x0000000000017941 */ /* 0x000fea0003800000 */
.L_x_364:
[----:B------:R-:W-:Y:S01]  /*9840*/  @!P3 IMAD R61, R61, R17, R2 ;  /* 0x000000113d3db224 */ /* 0x000fe200078e0202 */
[----:B------:R-:W-:Y:S04]  /*9850*/  BSSY B1, `(.L_x_366) ;  /* 0x0000006000017945 */ /* 0x000fe80003800000 */
[----:B------:R0:W-:Y:S01]  /*9860*/  @!P3 STG.E.U8 desc[UR36][R6.64+0x49], R61 ;  /* 0x0000493d0600b986 */ /* 0x0001e2000c101124 */
[----:B------:R-:W-:Y:S05]  /*9870*/  @P5 BRA `(.L_x_367) ;  /* 0x00000000000c5947 */ /* 0x000fea0003800000 */
[----:B------:R-:W0:Y:S02]  /*9880*/  LDG.E.U8 R16, desc[UR36][R156.64+0x48] ;  /* 0x000048249c107981 */ /* 0x000e24000c1e1100 */
[----:B0-----:R-:W-:-:S05]  /*9890*/  PRMT R3, R16, 0x8880, RZ ;  /* 0x0000888010037816 */ /* 0x001fca00000000ff */
[----:B------:R-:W-:-:S07]  /*98a0*/  IMAD R2, R3, R18, RZ ;  /* 0x0000001203027224 */ /* 0x000fce00078e02ff */
.L_x_367:
[----:B------:R-:W-:Y:S05]  /*98b0*/  BSYNC B1 ;  /* 0x0000000000017941 */ /* 0x000fea0003800000 */
.L_x_366:
[----:B0-----:R-:W-:Y:S01]  /*98c0*/  @!P5 IMAD R3, R62, R17, R2 ;  /* 0x000000113e03d224 */ /* 0x001fe200078e0202 */
[----:B------:R-:W-:Y:S04]  /*98d0*/  BSSY B1, `(.L_x_368) ;  /* 0x0000006000017945 */ /* 0x000fe80003800000 */
[----:B------:R0:W-:Y:S01]  /*98e0*/  @!P5 STG.E.U8 desc[UR36][R8.64+0x48], R3 ;  /* 0x000048030800d986 */ /* 0x0001e2000c101124 */
[----:B------:R-:W-:Y:S05]  /*98f0*/  @P6 BRA `(.L_x_369) ;  /* 0x00000000000c6947 */ /* 0x000fea0003800000 */
[----:B------:R-:W0:Y:S02]  /*9900*/  LDG.E.U8 R16, desc[UR36][R156.64+0x49] ;  /* 0x000049249c107981 */ /* 0x000e24000c1e1100 */
[----:B0-----:R-:W-:-:S05]  /*9910*/  PRMT R3, R16, 0x8880, RZ ;  /* 0x0000888010037816 */ /* 0x001fca00000000ff */
[----:B------:R-:W-:-:S07]  /*9920*/  IMAD R2, R3, R18, RZ ;  /* 0x0000001203027224 */ /* 0x000fce00078e02ff */
.L_x_369:
[----:B------:R-:W-:Y:S05]  /*9930*/  BSYNC B1 ;  /* 0x0000000000017941 */ /* 0x000fea0003800000 */
.L_x_368:
[----:B------:R-:W-:Y:S01]  /*9940*/  @!P6 IMAD R63, R63, R17, R2 ;  /* 0x000000113f3fe224 */ /* 0x000fe200078e0202 */
[----:B------:R-:W-:Y:S04]  /*9950*/  BSSY B1, `(.L_x_370) ;  /* 0x0000006000017945 */ /* 0x000fe80003800000 */
[----:B------:R0:W-:Y:S01]  /*9960*/  @!P6 STG.E.U8 desc[UR36][R8.64+0x49], R63 ;  /* 0x0000493f0800e986 */ /* 0x0001e2000c101124 */
[----:B------:R-:W-:Y:S05]  /*9970*/  @P1 BRA `(.L_x_371) ;  /* 0x00000000000c1947 */ /* 0x000fea0003800000 */
[----:B------:R-:W0:Y:S02]  /*9980*/  LDG.E.U8 R16, desc[UR36][R14.64+0x50] ;  /* 0x000050240e107981 */ /* 0x000e24000c1e1100 */
[----:B0-----:R-:W-:-:S05]  /*9990*/  PRMT R3, R16, 0x8880, RZ ;  /* 0x0000888010037816 */ /* 0x001fca00000000ff */
[----:B------:R-:W-:-:S07]  /*99a0*/  IMAD R2, R3, R18, RZ ;  /* 0x0000001203027224 */ /* 0x000fce00078e02ff */
.L_x_371:
[----:B------:R-:W-:Y:S05]  /*99b0*/  BSYNC B1 ;  /* 0x0000000000017941 */ /* 0x000fea0003800000 */
.L_x_370:
        /* <DEDUP_REMOVED lines=12> */
.L_x_373:
[----:B------:R-:W-:Y:S05]  /*9a80*/  BSYNC B1 ;  /* 0x0000000000017941 */ /* 0x000fea0003800000 */
.L_x_372:
[----:B------:R-:W-:Y:S01]  /*9a90*/  @!P4 IMAD R65, R65, R17, R2 ;  /* 0x000000114141c224 */ /* 0x000fe200078e0202 */
[----:B------:R-:W-:Y:S04]  /*9aa0*/  BSSY B1, `(.L_x_374) ;  /* 0x0000006000017945 */ /* 0x000fe80003800000 */
[----:B------:R0:W-:Y:S01]  /*9ab0*/  @!P4 STG.E.U8 desc[UR36][R6.64+0x51], R65 ;  /* 0x000051410600c986 */ /* 0x0001e2000c101124 */
[----:B------:R-:W-:Y:S05]  /*9ac0*/  @P3 BRA `(.L_x_375) ;  /* 0x00000000000c3947 */ /* 0x000fea0003800000 */
[----:B------:R-:W0:Y:S02]  /*9ad0*/  LDG.E.U8 R16, desc[UR36][R156.64+0x50] ;  /* 0x000050249c107981 */ /* 0x000e24000c1e1100 */
[----:B0-----:R-:W-:-:S05]  /*9ae0*/  PRMT R3, R16, 0x8880, RZ ;  /* 0x0000888010037816 */ /* 0x001fca00000000ff */
[----:B------:R-:W-:-:S07]  /*9af0*/  IMAD R2, R3, R18, RZ ;  /* 0x0000001203027224 */ /* 0x000fce00078e02ff */
.L_x_375:
[----:B------:R-:W-:Y:S05]  /*9b00*/  BSYNC B1 ;  /* 0x0000000000017941 */ /* 0x000fea0003800000 */
.L_x_374:
[----:B0-----:R-:W-:Y:S01]  /*9b10*/  @!P3 IMAD R3, R66, R17, R2 ;  /* 0x000000114203b224 */ /* 0x001fe200078e0202 */
[----:B------:R-:W-:Y:S04]  /*9b20*/  BSSY B1, `(.L_x_376) ;  /* 0x0000006000017945 */ /* 0x000fe80003800000 */
[----:B------:R0:W-:Y:S01]  /*9b30*/  @!P3 STG.E.U8 desc[UR36][R8.64+0x50], R3 ;  /* 0x000050030800b986 */ /* 0x0001e2000c101124 */
[----:B------:R-:W-:Y:S05]  /*9b40*/  @P5 BRA `(.L_x_377) ;  /* 0x00000000000c5947 */ /* 0x000fea0003800000 */
[----:B------:R-:W0:Y:S02]  /*9b50*/  LDG.E.U8 R16, desc[UR36][R156.64+0x51] ;  /* 0x000051249c107981 */ /* 0x000e24000c1e1100 */
[----:B0-----:R-:W-:-:S05]  /*9b60*/  PRMT R3, R16, 0x8880, RZ ;  /* 0x0000888010037816 */ /* 0x001fca00000000ff */
[----:B------:R-:W-:-:S07]  /*9b70*/  IMAD R2, R3, R18, RZ ;  /* 0x0000001203027224 */ /* 0x000fce00078e02ff */
.L_x_377:
[----:B------:R-:W-:Y:S05]  /*9b80*/  BSYNC B1 ;  /* 0x0000000000017941 */ /* 0x000fea0003800000 */
.L_x_376:
[----:B------:R-:W-:Y:S01]  /*9b90*/  @!P5 IMAD R67, R67, R17, R2 ;  /* 0x000000114343d224 */ /* 0x000fe200078e0202 */
[----:B------:R-:W-:Y:S04]  /*9ba0*/  BSSY B1, `(.L_x_378) ;  /* 0x0000006000017945 */ /* 0x000fe80003800000 */
[----:B------:R0:W-:Y:S01]  /*9bb0*/  @!P5 STG.E.U8 desc[UR36][R8.64+0x51], R67 ;  /* 0x000051430800d986 */ /* 0x0001e2000c101124 */
[----:B------:R-:W-:Y:S05]  /*9bc0*/  @P6 BRA `(.L_x_379) ;  /* 0x00000000000c6947 */ /* 0x000fea0003800000 */
[----:B------:R-:W0:Y:S02]  /*9bd0*/  LDG.E.U8 R16, desc[UR36][R14.64+0x58] ;  /* 0x000058240e107981 */ /* 0x000e24000c1e1100 */
[----:B0-----:R-:W-:-:S05]  /*9be0*/  PRMT R3, R16, 0x8880, RZ ;  /* 0x0000888010037816 */ /* 0x001fca00000000ff */
[----:B------:R-:W-:-:S07]  /*9bf0*/  IMAD R2, R3, R18, RZ ;  /* 0x0000001203027224 */ /* 0x000fce00078e02ff */
.L_x_379:
[----:B------:R-:W-:Y:S05]  /*9c00*/  BSYNC B1 ;  /* 0x0000000000017941 */ /* 0x000fea0003800000 */
.L_x_378:
[----:B0-----:R-:W-:Y:S01]  /*9c10*/  @!P6 IMAD R3, R68, R17, R2 ;  /* 0x000000114403e224 */ /* 0x001fe200078e0202 */
[----:B------:R-:W-:Y:S04]  /*9c20*/  BSSY B1, `(.L_x_380) ;  /* 0x0000006000017945 */ /* 0x000fe80003800000 */
[----:B------:R0:W-:Y:S01]  /*9c30*/  @!P6 STG.E.U8 desc[UR36][R6.64+0x58], R3 ;  /* 0x000058030600e986 */ /* 0x0001e2000c101124 */
[----:B------:R-:W-:Y:S05]  /*9c40*/  @P1 BRA `(.L_x_381) ;  /* 0x00000000000c1947 */ /* 0x000fea0003800000 */
[----:B------:R-:W0:Y:S02]  /*9c50*/  LDG.E.U8 R16, desc[UR36][R14.64+0x59] ;  /* 0x000059240e107981 */ /* 0x000e24000c1e1100 */
[----:B0-----:R-:W-:-:S05]  /*9c60*/  PRMT R3, R16, 0x8880, RZ ;  /* 0x0000888010037816 */ /* 0x001fca00000000ff */
[----:B------:R-:W-:-:S07]  /*9c70*/  IMAD R2, R3, R18, RZ ;  /* 0x0000001203027224 */ /* 0x000fce00078e02ff */
.L_x_381:
[----:B------:R-:W-:Y:S05]  /*9c80*/  BSYNC B1 ;  /* 0x0000000000017941 */ /* 0x000fea0003800000 */
.L_x_380:
        /* <DEDUP_REMOVED lines=12> */
.L_x_383:
[----:B------:R-:W-:Y:S05]  /*9d50*/  BSYNC B1 ;  /* 0x0000000000017941 */ /* 0x000fea0003800000 */
.L_x_382:
[----:B0-----:R-:W-:Y:S01]  /*9d60*/  @!P4 IMAD R3, R70, R17, R2 ;  /* 0x000000114603c224 */ /* 0x001fe200078e0202 */
[----:B------:R-:W-:Y:S04]  /*9d70*/  BSSY B1, `(.L_x_384) ;  /* 0x0000006000017945 */ /* 0x000fe80003800000 */
[----:B------:R0:W-:Y:S01]  /*9d80*/  @!P4 STG.E.U8 desc[UR36][R8.64+0x58], R3 ;  /* 0x000058030800c986 */ /* 0x0001e2000c101124 */
[----:B------:R-:W-:Y:S05]  /*9d90*/  @P3 BRA `(.L_x_385) ;  /* 0x00000000000c3947 */ /* 0x000fea0003800000 */
[----:B------:R-:W0:Y:S02]  /*9da0*/  LDG.E.U8 R16, desc[UR36][R156.64+0x59] ;  /* 0x000059249c107981 */ /* 0x000e24000c1e1100 */
[----:B0-----:R-:W-:-:S05]  /*9db0*/  PRMT R3, R16, 0x8880, RZ ;  /* 0x0000888010037816 */ /* 0x001fca00000000ff */
[----:B------:R-:W-:-:S07]  /*9dc0*/  IMAD R2, R3, R18, RZ ;  /* 0x0000001203027224 */ /* 0x000fce00078e02ff */
.L_x_385:
[----:B------:R-:W-:Y:S05]  /*9dd0*/  BSYNC B1 ;  /* 0x0000000000017941 */ /* 0x000fea0003800000 */
.L_x_384:
[----:B------:R-:W-:Y:S01]  /*9de0*/  @!P3 IMAD R71, R71, R17, R2 ;  /* 0x000000114747b224 */ /* 0x000fe200078e0202 */
[----:B------:R-:W-:Y:S04]  /*9df0*/  BSSY B1, `(.L_x_386) ;  /* 0x0000006000017945 */ /* 0x000fe80003800000 */
[----:B------:R0:W-:Y:S01]  /*9e00*/  @!P3 STG.E.U8 desc[UR36][R8.64+0x59], R71 ;  /* 0x000059470800b986 */ /* 0x0001e2000c101124 */
[----:B------:R-:W-:Y:S05]  /*9e10*/  @P5 BRA `(.L_x_387) ;  /* 0x00000000000c5947 */ /* 0x000fea0003800000 */
[----:B------:R-:W0:Y:S02]  /*9e20*/  LDG.E.U8 R16, desc[UR36][R14.64+0x60] ;  /* 0x000060240e107981 */ /* 0x000e24000c1e1100 */
[----:B0-----:R-:W-:-:S05]  /*9e30*/  PRMT R3, R16, 0x8880, RZ ;  /* 0x0000888010037816 */ /* 0x001fca00000000ff */
[----:B------:R-:W-:-:S07]  /*9e40*/  IMAD R2, R3, R18, RZ ;  /* 0x0000001203027224 */ /* 0x000fce00078e02ff */
.L_x_387:
[----:B------:R-:W-:Y:S05]  /*9e50*/  BSYNC B1 ;  /* 0x0000000000017941 */ /* 0x000fea0003800000 */
.L_x_386:
[----:B0-----:R-:W-:Y:S01]  /*9e60*/  @!P5 IMAD R3, R72, R17, R2 ;  /* 0x000000114803d224 */ /* 0x001fe200078e0202 */
[----:B------:R-:W-:Y:S04]  /*9e70*/  BSSY B1, `(.L_x_388) ;  /* 0x0000006000017945 */ /* 0x000fe80003800000 */
[----:B------:R0:W-:Y:S01]  /*9e80*/  @!P5 STG.E.U8 desc[UR36][R6.64+0x60], R3 ;  /* 0x000060030600d986 */ /* 0x0001e2000c101124 */
[----:B------:R-:W-:Y:S05]  /*9e90*/  @P6 BRA `(.L_x_389) ;  /* 0x00000000000c6947 */ /* 0x000fea0003800000 */
[----:B------:R-:W0:Y:S02]  /*9ea0*/  LDG.E.U8 R16, desc[UR36][R14.64+0x61] ;  /* 0x000061240e107981 */ /* 0x000e24000c1e1100 */
[----:B0-----:R-:W-:-:S05]  /*9eb0*/  PRMT R3, R16, 0x8880, RZ ;  /* 0x0000888010037816 */ /* 0x001fca00000000ff */
[----:B------:R-:W-:-:S07]  /*9ec0*/  IMAD R2, R3, R18, RZ ;  /* 0x0000001203027224 */ /* 0x000fce00078e02ff */
.L_x_389:
[----:B------:R-:W-:Y:S05]  /*9ed0*/  BSYNC B1 ;  /* 0x0000000000017941 */ /* 0x000fea0003800000 */
.L_x_388:
[----:B------:R-:W-:Y:S01]  /*9ee0*/  @!P6 IMAD R73, R73, R17, R2 ;  /* 0x000000114949e224 */ /* 0x000fe200078e0202 */
[----:B------:R-:W-:Y:S04]  /*9ef0*/  BSSY B1, `(.L_x_390) ;  /* 0x0000006000017945 */ /* 0x000fe80003800000 */
[----:B------:R0:W-:Y:S01]  /*9f00*/  @!P6 STG.E.U8 desc[UR36][R6.64+0x61], R73 ;  /* 0x000061490600e986 */ /* 0x0001e2000c101124 */
[----:B------:R-:W-:Y:S05]  /*9f10*/  @P1 BRA `(.L_x_391) ;  /* 0x00000000000c1947 */ /* 0x000fea0003800000 */
[----:B------:R-:W0:Y:S02]  /*9f20*/  LDG.E.U8 R16, desc[UR36][R156.64+0x60] ;  /* 0x000060249c107981 */ /* 0x000e24000c1e1100 */
[----:B0-----:R-:W-:-:S05]  /*9f30*/  PRMT R3, R16, 0x8880, RZ ;  /* 0x0000888010037816 */ /* 0x001fca00000000ff */
[----:B------:R-:W-:-:S07]  /*9f40*/  IMAD R2, R3, R18, RZ ;  /* 0x0000001203027224 */ /* 0x000fce00078e02ff */
.L_x_391:
[----:B------:R-:W-:Y:S05]  /*9f50*/  BSYNC B1 ;  /* 0x0000000000017941 */ /* 0x000fea0003800000 */
.L_x_390:
        /* <DEDUP_REMOVED lines=12> */
.L_x_393:
[----:B------:R-:W-:Y:S05]  /*a020*/  BSYNC B1 ;  /* 0x0000000000017941 */ /* 0x000fea0003800000 */
.L_x_392:
[----:B------:R-:W-:Y:S01]  /*a030*/  @!P4 IMAD R75, R75, R17, R2 ;  /* 0x000000114b4bc224 */ /* 0x000fe200078e0202 */
[----:B------:R-:W-:Y:S04]  /*a040*/  BSSY B1, `(.L_x_394) ;  /* 0x0000006000017945 */ /* 0x000fe80003800000 */
[----:B------:R0:W-:Y:S01]  /*a050*/  @!P4 STG.E.U8 desc[UR36][R8.64+0x61], R75 ;  /* 0x0000614b0800c986 */ /* 0x0001e2000c101124 */
[----:B------:R-:W-:Y:S05]  /*a060*/  @P3 BRA `(.L_x_395) ;  /* 0x00000000000c3947 */ /* 0x000fea0003800000 */
[----:B------:R-:W0:Y:S02]  /*a070*/  LDG.E.U8 R16, desc[UR36][R14.64+0x68] ;  /* 0x000068240e107981 */ /* 0x000e24000c1e1100 */
[----:B0-----:R-:W-:-:S05]  /*a080*/  PRMT R3, R16, 0x8880, RZ ;  /* 0x0000888010037816 */ /* 0x001fca00000000ff */
[----:B------:R-:W-:-:S07]  /*a090*/  IMAD R2, R3, R18, RZ ;  /* 0x0000001203027224 */ /* 0x000fce00078e02ff */
.L_x_395:
[----:B------:R-:W-:Y:S05]  /*a0a0*/  BSYNC B1 ;  /* 0x0000000000017941 */ /* 0x000fea0003800000 */
.L_x_394:
[----:B0-----:R-:W-:Y:S01]  /*a0b0*/  @!P3 IMAD R3, R76, R17, R2 ;  /* 0x000000114c03b224 */ /* 0x001fe200078e0202 */
[----:B------:R-:W-:Y:S04]  /*a0c0*/  BSSY B1, `(.L_x_396) ;  /* 0x0000006000017945 */ /* 0x000fe80003800000 */
[----:B------:R0:W-:Y:S01]  /*a0d0*/  @!P3 STG.E.U8 desc[UR36][R6.64+0x68], R3 ;  /* 0x000068030600b986 */ /* 0x0001e2000c101124 */
[----:B------:R-:W-:Y:S05]  /*a0e0*/  @P5 BRA `(.L_x_397) ;  /* 0x00000000000c5947 */ /* 0x000fea0003800000 */
[----:B------:R-:W0:Y:S02]  /*a0f0*/  LDG.E.U8 R16, desc[UR36][R14.64+0x69] ;  /* 0x000069240e107981 */ /* 0x000e24000c1e1100 */
[----:B0-----:R-:W-:-:S05]  /*a100*/  PRMT R3, R16, 0x8880, RZ ;  /* 0x0000888010037816 */ /* 0x001fca00000000ff */
[----:B------:R-:W-:-:S07]  /*a110*/  IMAD R2, R3, R18, RZ ;  /* 0x0000001203027224 */ /* 0x000fce00078e02ff */
.L_x_397:
[----:B------:R-:W-:Y:S05]  /*a120*/  BSYNC B1 ;  /* 0x0000000000017941 */ /* 0x000fea0003800000 */
.L_x_396:
[----:B------:R-:W-:Y:S01]  /*a130*/  @!P5 IMAD R77, R77, R17, R2 ;  /* 0x000000114d4dd224 */ /* 0x000fe200078e0202 */
[----:B------:R-:W-:Y:S04]  /*a140*/  BSSY B1, `(.L_x_398) ;  /* 0x0000006000017945 */ /* 0x000fe80003800000 */
[----:B------:R0:W-:Y:S01]  /*a150*/  @!P5 STG.E.U8 desc[UR36][R6.64+0x69], R77 ;  /* 0x0000694d0600d986 */ /* 0x0001e2000c101124 */
[----:B------:R-:W-:Y:S05]  /*a160*/  @P6 BRA `(.L_x_399) ;  /* 0x00000000000c6947 */ /* 0x000fea0003800000 */
[----:B------:R-:W0:Y:S02]  /*a170*/  LDG.E.U8 R16, desc[UR36][R156.64+0x68] ;  /* 0x000068249c107981 */ /* 0x000e24000c1e1100 */
[----:B0-----:R-:W-:-:S05]  /*a180*/  PRMT R3, R16, 0x8880, RZ ;  /* 0x0000888010037816 */ /* 0x001fca00000000ff */
[----:B------:R-:W-:-:S07]  /*a190*/  IMAD R2, R3, R18, RZ ;  /* 0x0000001203027224 */ /* 0x000fce00078e02ff */
.L_x_399:
[----:B------:R-:W-:Y:S05]  /*a1a0*/  BSYNC B1 ;  /* 0x0000000000017941 */ /* 0x000fea0003800000 */
.L_x_398:
[----:B0-----:R-:W-:Y:S01]  /*a1b0*/  @!P6 IMAD R3, R78, R17, R2 ;  /* 0x000000114e03e224 */ /* 0x001fe200078e0202 */
[----:B------:R-:W-:Y:S04]  /*a1c0*/  BSSY B1, `(.L_x_400) ;  /* 0x0000006000017945 */ /* 0x000fe80003800000 */
[----:B------:R0:W-:Y:S01]  /*a1d0*/  @!P6 STG.E.U8 desc[UR36][R8.64+0x68], R3 ;  /* 0x000068030800e986 */ /* 0x0001e2000c101124 */
[----:B------:R-:W-:Y:S05]  /*a1e0*/  @P1 BRA `(.L_x_401) ;  /* 0x00000000000c1947 */ /* 0x000fea0003800000 */
[----:B------:R-:W0:Y:S02]  /*a1f0*/  LDG.E.U8 R16, desc[UR36][R156.64+0x69] ;  /* 0x000069249c107981 */ /* 0x000e24000c1e1100 */
[----:B0-----:R-:W-:-:S05]  /*a200*/  PRMT R3, R16, 0x8880, RZ ;  /* 0x0000888010037816 */ /* 0x001fca00000000ff */
[----:B------:R-:W-:-:S07]  /*a210*/  IMAD R2, R3, R18, RZ ;  /* 0x0000001203027224 */ /* 0x000fce00078e02ff */
.L_x_401:
[----:B------:R-:W-:Y:S05]  /*a220*/  BSYNC B1 ;  /* 0x0000000000017941 */ /* 0x000fea0003800000 */
.L_x_400:
        /* <DEDUP_REMOVED lines=12> */
.L_x_403:
[----:B------:R-:W-:Y:S05]  /*a2f0*/  BSYNC B1 ;  /* 0x0000000000017941 */ /* 0x000fea0003800000 */
.L_x_402:
[----:B0-----:R-:W-:Y:S01]  /*a300*/  @!P4 IMAD R3, R80, R17, R2 ;  /* 0x000000115003c224 */ /* 0x001fe200078e0202 */
[----:B------:R-:W-:Y:S04]  /*a310*/  BSSY B1, `(.L_x_404) ;  /* 0x0000006000017945 */ /* 0x000fe80003800000 */
[----:B------:R0:W-:Y:S01]  /*a320*/  @!P4 STG.E.U8 desc[UR36][R6.64+0x70], R3 ;  /* 0x000070030600c986 */ /* 0x0001e2000c101124 */
[----:B------:R-:W-:Y:S05]  /*a330*/  @P3 BRA `(.L_x_405) ;  /* 0x00000000000c3947 */ /* 0x000fea0003800000 */
[----:B------:R-:W0:Y:S02]  /*a340*/  LDG.E.U8 R16, desc[UR36][R14.64+0x71] ;  /* 0x000071240e107981 */ /* 0x000e24000c1e1100 */
[----:B0-----:R-:W-:-:S05]  /*a350*/  PRMT R3, R16, 0x8880, RZ ;  /* 0x0000888010037816 */ /* 0x001fca00000000ff */
[----:B------:R-:W-:-:S07]  /*a360*/  IMAD R2, R3, R18, RZ ;  /* 0x0000001203027224 */ /* 0x000fce00078e02ff */
.L_x_405:
[----:B------:R-:W-:Y:S05]  /*a370*/  BSYNC B1 ;  /* 0x0000000000017941 */ /* 0x000fea0003800000 */
.L_x_404:
[----:B------:R-:W-:Y:S01]  /*a380*/  @!P3 IMAD R81, R81, R17, R2 ;  /* 0x000000115151b224 */ /* 0x000fe200078e0202 */
[----:B------:R-:W-:Y:S04]  /*a390*/  BSSY B1, `(.L_x_406) ;  /* 0x0000006000017945 */ /* 0x000fe80003800000 */
[----:B------:R0:W-:Y:S01]  /*a3a0*/  @!P3 STG.E.U8 desc[UR36][R6.64+0x71], R81 ;  /* 0x000071510600b986 */ /* 0x0001e2000c101124 */
[----:B------:R-:W-:Y:S05]  /*a3b0*/  @P5 BRA `(.L_x_407) ;  /* 0x00000000000c5947 */ /* 0x000fea0003800000 */
[----:B------:R-:W0:Y:S02]  /*a3c0*/  LDG.E.U8 R16, desc[UR36][R156.64+0x70] ;  /* 0x000070249c107981 */ /* 0x000e24000c1e1100 */
[----:B0-----:R-:W-:-:S05]  /*a3d0*/  PRMT R3, R16, 0x8880, RZ ;  /* 0x0000888010037816 */ /* 0x001fca00000000ff */
[----:B------:R-:W-:-:S07]  /*a3e0*/  IMAD R2, R3, R18, RZ ;  /* 0x0000001203027224 */ /* 0x000fce00078e02ff */
.L_x_407:
[----:B------:R-:W-:Y:S05]  /*a3f0*/  BSYNC B1 ;  /* 0x0000000000017941 */ /* 0x000fea0003800000 */
.L_x_406:
[----:B0-----:R-:W-:Y:S01]  /*a400*/  @!P5 IMAD R3, R82, R17, R2 ;  /* 0x000000115203d224 */ /* 0x001fe200078e0202 */
[----:B------:R-:W-:Y:S04]  /*a410*/  BSSY B1, `(.L_x_408) ;  /* 0x0000006000017945 */ /* 0x000fe80003800000 */
[----:B------:R0:W-:Y:S01]  /*a420*/  @!P5 STG.E.U8 desc[UR36][R8.64+0x70], R3 ;  /* 0x000070030800d986 */ /* 0x0001e2000c101124 */
[----:B------:R-:W-:Y:S05]  /*a430*/  @P6 BRA `(.L_x_409) ;  /* 0x00000000000c6947 */ /* 0x000fea0003800000 */
[----:B------:R-:W0:Y:S02]  /*a440*/  LDG.E.U8 R16, desc[UR36][R156.64+0x71] ;  /* 0x000071249c107981 */ /* 0x000e24000c1e1100 */
[----:B0-----:R-:W-:-:S05]  /*a450*/  PRMT R3, R16, 0x8880, RZ ;  /* 0x0000888010037816 */ /* 0x001fca00000000ff */
[----:B------:R-:W-:-:S07]  /*a460*/  IMAD R2, R3, R18, RZ ;  /* 0x0000001203027224 */ /* 0x000fce00078e02ff */
.L_x_409:
[----:B------:R-:W-:Y:S05]  /*a470*/  BSYNC B1 ;  /* 0x0000000000017941 */ /* 0x000fea0003800000 */
.L_x_408:
[----:B------:R-:W-:Y:S01]  /*a480*/  @!P6 IMAD R83, R83, R17, R2 ;  /* 0x000000115353e224 */ /* 0x000fe200078e0202 */
[----:B------:R-:W-:Y:S04]  /*a490*/  BSSY B1, `(.L_x_410) ;  /* 0x0000006000017945 */ /* 0x000fe80003800000 */
[----:B------:R0:W-:Y:S01]  /*a4a0*/  @!P6 STG.E.U8 desc[UR36][R8.64+0x71], R83 ;  /* 0x000071530800e986 */ /* 0x0001e2000c101124 */
[----:B------:R-:W-:Y:S05]  /*a4b0*/  @P1 BRA `(.L_x_411) ;  /* 0x00000000000c1947 */ /* 0x000fea0003800000 */
[----:B------:R-:W0:Y:S02]  /*a4c0*/  LDG.E.U8 R16, desc[UR36][R14.64+0x78] ;  /* 0x000078240e107981 */ /* 0x000e24000c1e1100 */
[----:B0-----:R-:W-:-:S05]  /*a4d0*/  PRMT R3, R16, 0x8880, RZ ;  /* 0x0000888010037816 */ /* 0x001fca00000000ff */
[----:B------:R-:W-:-:S07]  /*a4e0*/  IMAD R2, R3, R18, RZ ;  /* 0x0000001203027224 */ /* 0x000fce00078e02ff */
.L_x_411:
[----:B------:R-:W-:Y:S05]  /*a4f0*/  BSYNC B1 ;  /* 0x0000000000017941 */ /* 0x000fea0003800000 */
.L_x_410:
        /* <DEDUP_REMOVED lines=12> */
.L_x_413:
[----:B------:R-:W-:Y:S05]  /*a5c0*/  BSYNC B1 ;  /* 0x0000000000017941 */ /* 0x000fea0003800000 */
.L_x_412:
[----:B------:R-:W-:Y:S01]  /*a5d0*/  @!P4 IMAD R85, R85, R17, R2 ;  /* 0x000000115555c224 */ /* 0x000fe200078e0202 */
[----:B------:R-:W-:Y:S04]  /*a5e0*/  BSSY B1, `(.L_x_414) ;  /* 0x0000006000017945 */ /* 0x000fe80003800000 */
[----:B------:R0:W-:Y:S01]  /*a5f0*/  @!P4 STG.E.U8 desc[UR36][R6.64+0x79], R85 ;  /* 0x000079550600c986 */ /* 0x0001e2000c101124 */
[----:B------:R-:W-:Y:S05]  /*a600*/  @P3 BRA `(.L_x_415) ;  /* 0x00000000000c3947 */ /* 0x000fea0003800000 */
[----:B------:R-:W0:Y:S02]  /*a610*/  LDG.E.U8 R16, desc[UR36][R156.64+0x78] ;  /* 0x000078249c107981 */ /* 0x000e24000c1e1100 */
[----:B0-----:R-:W-:-:S05]  /*a620*/  PRMT R3, R16, 0x8880, RZ ;  /* 0x0000888010037816 */ /* 0x001fca00000000ff */
[----:B------:R-:W-:-:S07]  /*a630*/  IMAD R2, R3, R18, RZ ;  /* 0x0000001203027224 */ /* 0x000fce00078e02ff */
.L_x_415:
[----:B------:R-:W-:Y:S05]  /*a640*/  BSYNC B1 ;  /* 0x0000000000017941 */ /* 0x000fea0003800000 */
.L_x_414:
[----:B0-----:R-:W-:Y:S01]  /*a650*/  @!P3 IMAD R3, R86, R17, R2 ;  /* 0x000000115603b224 */ /* 0x001fe200078e0202 */
[----:B------:R-:W-:Y:S04]  /*a660*/  BSSY B1, `(.L_x_416) ;  /* 0x0000006000017945 */ /* 0x000fe80003800000 */
[----:B------:R0:W-:Y:S01]  /*a670*/  @!P3 STG.E.U8 desc[UR36][R8.64+0x78], R3 ;  /* 0x000078030800b986 */ /* 0x0001e2000c101124 */
[----:B------:R-:W-:Y:S05]  /*a680*/  @P5 BRA `(.L_x_417) ;  /* 0x00000000000c5947 */ /* 0x000fea0003800000 */
[----:B------:R-:W0:Y:S02]  /*a690*/  LDG.E.U8 R16, desc[UR36][R156.64+0x79] ;  /* 0x000079249c107981 */ /* 0x000e24000c1e1100 */
[----:B0-----:R-:W-:-:S05]  /*a6a0*/  PRMT R3, R16, 0x8880, RZ ;  /* 0x0000888010037816 */ /* 0x001fca00000000ff */
[----:B------:R-:W-:-:S07]  /*a6b0*/  IMAD R2, R3, R18, RZ ;  /* 0x0000001203027224 */ /* 0x000fce00078e02ff */
.L_x_417:
[----:B------:R-:W-:Y:S05]  /*a6c0*/  BSYNC B1 ;  /* 0x0000000000017941 */ /* 0x000fea0003800000 */
.L_x_416:
[----:B------:R-:W-:Y:S01]  /*a6d0*/  @!P5 IMAD R87, R87, R17, R2 ;  /* 0x000000115757d224 */ /* 0x000fe200078e0202 */
[----:B------:R-:W-:Y:S04]  /*a6e0*/  BSSY B1, `(.L_x_418) ;  /* 0x0000006000017945 */ /* 0x000fe80003800000 */
[----:B------:R0:W-:Y:S01]  /*a6f0*/  @!P5 STG.E.U8 desc[UR36][R8.64+0x79], R87 ;  /* 0x000079570800d986 */ /* 0x0001e2000c101124 */
[----:B------:R-:W-:Y:S05]  /*a700*/  @P6 BRA `(.L_x_419) ;  /* 0x00000000000c6947 */ /* 0x000fea0003800000 */
[----:B------:R-:W0:Y:S02]  /*a710*/  LDG.E.U8 R16, desc[UR36][R14.64+0x80] ;  /* 0x000080240e107981 */ /* 0x000e24000c1e1100 */
[----:B0-----:R-:W-:-:S05]  /*a720*/  PRMT R3, R16, 0x8880, RZ ;  /* 0x0000888010037816 */ /* 0x001fca00000000ff */
[----:B------:R-:W-:-:S07]  /*a730*/  IMAD R2, R3, R18, RZ ;  /* 0x0000001203027224 */ /* 0x000fce00078e02ff */
.L_x_419:
[----:B------:R-:W-:Y:S05]  /*a740*/  BSYNC B1 ;  /* 0x0000000000017941 */ /* 0x000fea0003800000 */
.L_x_418:
[----:B0-----:R-:W-:Y:S01]  /*a750*/  @!P6 IMAD R3, R88, R17, R2 ;  /* 0x000000115803e224 */ /* 0x001fe200078e0202 */
[----:B------:R-:W-:Y:S04]  /*a760*/  BSSY B1, `(.L_x_420) ;  /* 0x0000006000017945 */ /* 0x000fe80003800000 */
[----:B------:R0:W-:Y:S01]  /*a770*/  @!P6 STG.E.U8 desc[UR36][R6.64+0x80], R3 ;  /* 0x000080030600e986 */ /* 0x0001e2000c101124 */
[----:B------:R-:W-:Y:S05]  /*a780*/  @P1 BRA `(.L_x_421) ;  /* 0x00000000000c1947 */ /* 0x000fea0003800000 */
[----:B------:R-:W0:Y:S02]  /*a790*/  LDG.E.U8 R16, desc[UR36][R14.64+0x81] ;  /* 0x000081240e107981 */ /* 0x000e24000c1e1100 */
[----:B0-----:R-:W-:-:S05]  /*a7a0*/  PRMT R3, R16, 0x8880, RZ ;  /* 0x0000888010037816 */ /* 0x001fca00000000ff */
[----:B------:R-:W-:-:S07]  /*a7b0*/  IMAD R2, R3, R18, RZ ;  /* 0x0000001203027224 */ /* 0x000fce00078e02ff */
.L_x_421:
[----:B------:R-:W-:Y:S05]  /*a7c0*/  BSYNC B1 ;  /* 0x0000000000017941 */ /* 0x000fea0003800000 */
.L_x_420:
        /* <DEDUP_REMOVED lines=12> */
.L_x_423:
[----:B------:R-:W-:Y:S05]  /*a890*/  BSYNC B1 ;  /* 0x0000000000017941 */ /* 0x000fea0003800000 */
.L_x_422:
[----:B0-----:R-:W-:Y:S01]  /*a8a0*/  @!P4 IMAD R3, R90, R17, R2 ;  /* 0x000000115a03c224 */ /* 0x001fe200078e0202 */
[----:B------:R-:W-:Y:S04]  /*a8b0*/  BSSY B1, `(.L_x_424) ;  /* 0x0000006000017945 */ /* 0x000fe80003800000 */
[----:B------:R0:W-:Y:S01]  /*a8c0*/  @!P4 STG.E.U8 desc[UR36][R8.64+0x80], R3 ;  /* 0x000080030800c986 */ /* 0x0001e2000c101124 */
[----:B------:R-:W-:Y:S05]  /*a8d0*/  @P3 BRA `(.L_x_425) ;  /* 0x00000000000c3947 */ /* 0x000fea0003800000 */
[----:B------:R-:W0:Y:S02]  /*a8e0*/  LDG.E.U8 R16, desc[UR36][R156.64+0x81] ;  /* 0x000081249c107981 */ /* 0x000e24000c1e1100 */
[----:B0-----:R-:W-:-:S05]  /*a8f0*/  PRMT R3, R16, 0x8880, RZ ;  /* 0x0000888010037816 */ /* 0x001fca00000000ff */
[----:B------:R-:W-:-:S07]  /*a900*/  IMAD R2, R3, R18, RZ ;  /* 0x0000001203027224 */ /* 0x000fce00078e02ff */
.L_x_425:
[----:B------:R-:W-:Y:S05]  /*a910*/  BSYNC B1 ;  /* 0x0000000000017941 */ /* 0x000fea0003800000 */
.L_x_424:
[----:B------:R-:W-:Y:S01]  /*a920*/  @!P3 IMAD R91, R91, R17, R2 ;  /* 0x000000115b5bb224 */ /* 0x000fe200078e0202 */
[----:B------:R-:W-:Y:S04]  /*a930*/  BSSY B1, `(.L_x_426) ;  /* 0x0000006000017945 */ /* 0x000fe80003800000 */
[----:B------:R0:W-:Y:S01]  /*a940*/  @!P3 STG.E.U8 desc[UR36][R8.64+0x81], R91 ;  /* 0x0000815b0800b986 */ /* 0x0001e2000c101124 */
[----:B------:R-:W-:Y:S05]  /*a950*/  @P5 BRA `(.L_x_427) ;  /* 0x00000000000c5947 */ /* 0x000fea0003800000 */
[----:B------:R-:W0:Y:S02]  /*a960*/  LDG.E.U8 R16, desc[UR36][R14.64+0x88] ;  /* 0x000088240e107981 */ /* 0x000e24000c1e1100 */
[----:B0-----:R-:W-:-:S05]  /*a970*/  PRMT R3, R16, 0x8880, RZ ;  /* 0x0000888010037816 */ /* 0x001fca00000000ff */
[----:B------:R-:W-:-:S07]  /*a980*/  IMAD R2, R3, R18, RZ ;  /* 0x0000001203027224 */ /* 0x000fce00078e02ff */
.L_x_427:
[----:B------:R-:W-:Y:S05]  /*a990*/  BSYNC B1 ;  /* 0x0000000000017941 */ /* 0x000fea0003800000 */
.L_x_426:
[----:B0-----:R-:W-:Y:S01]  /*a9a0*/  @!P5 IMAD R3, R92, R17, R2 ;  /* 0x000000115c03d224 */ /* 0x001fe200078e0202 */
[----:B------:R-:W-:Y:S04]  /*a9b0*/  BSSY B1, `(.L_x_428) ;  /* 0x0000006000017945 */ /* 0x000fe80003800000 */
[----:B------:R0:W-:Y:S01]  /*a9c0*/  @!P5 STG.E.U8 desc[UR36][R6.64+0x88], R3 ;  /* 0x000088030600d986 */ /* 0x0001e2000c101124 */
[----:B------:R-:W-:Y:S05]  /*a9d0*/  @P6 BRA `(.L_x_429) ;  /* 0x00000000000c6947 */ /* 0x000fea0003800000 */
[----:B------:R-:W0:Y:S02]  /*a9e0*/  LDG.E.U8 R16, desc[UR36][R14.64+0x89] ;  /* 0x000089240e107981 */ /* 0x000e24000c1e1100 */
[----:B0-----:R-:W-:-:S05]  /*a9f0*/  PRMT R3, R16, 0x8880, RZ ;  /* 0x0000888010037816 */ /* 0x001fca00000000ff */
[----:B------:R-:W-:-:S07]  /*aa00*/  IMAD R2, R3, R18, RZ ;  /* 0x0000001203027224 */ /* 0x000fce00078e02ff */
.L_x_429:
[----:B------:R-:W-:Y:S05]  /*aa10*/  BSYNC B1 ;  /* 0x0000000000017941 */ /* 0x000fea0003800000 */
.L_x_428:
[----:B------:R-:W-:Y:S01]  /*aa20*/  @!P6 IMAD R93, R93, R17, R2 ;  /* 0x000000115d5de224 */ /* 0x000fe200078e0202 */
[----:B------:R-:W-:Y:S04]  /*aa30*/  BSSY B1, `(.L_x_430) ;  /* 0x0000006000017945 */ /* 0x000fe80003800000 */
[----:B------:R0:W-:Y:S01]  /*aa40*/  @!P6 STG.E.U8 desc[UR36][R6.64+0x89], R93 ;  /* 0x0000895d0600e986 */ /* 0x0001e2000c101124 */
[----:B------:R-:W-:Y:S05]  /*aa50*/  @P1 BRA `(.L_x_431) ;  /* 0x00000000000c1947 */ /* 0x000fea0003800000 */
[----:B------:R-:W0:Y:S02]  /*aa60*/  LDG.E.U8 R16, desc[UR36][R156.64+0x88] ;  /* 0x000088249c107981 */ /* 0x000e24000c1e1100 */
[----:B0-----:R-:W-:-:S05]  /*aa70*/  PRMT R3, R16, 0x8880, RZ ;  /* 0x0000888010037816 */ /* 0x001fca00000000ff */
[----:B------:R-:W-:-:S07]  /*aa80*/  IMAD R2, R3, R18, RZ ;  /* 0x0000001203027224 */ /* 0x000fce00078e02ff */
.L_x_431:
[----:B------:R-:W-:Y:S05]  /*aa90*/  BSYNC B1 ;  /* 0x0000000000017941 */ /* 0x000fea0003800000 */
.L_x_430:
        /* <DEDUP_REMOVED lines=12> */
.L_x_433:
[----:B------:R-:W-:Y:S05]  /*ab60*/  BSYNC B1 ;  /* 0x0000000000017941 */ /* 0x000fea0003800000 */
.L_x_432:
[----:B------:R-:W-:Y:S01]  /*ab70*/  @!P4 IMAD R95, R95, R17, R2 ;  /* 0x000000115f5fc224 */ /* 0x000fe200078e0202 */
[----:B------:R-:W-:Y:S04]  /*ab80*/  BSSY B1, `(.L_x_434) ;  /* 0x0000006000017945 */ /* 0x000fe80003800000 */
[----:B------:R0:W-:Y:S01]  /*ab90*/  @!P4 STG.E.U8 desc[UR36][R8.64+0x89], R95 ;  /* 0x0000895f0800c986 */ /* 0x0001e2000c101124 */
[----:B------:R-:W-:Y:S05]  /*aba0*/  @P3 BRA `(.L_x_435) ;  /* 0x00000000000c3947 */ /* 0x000fea0003800000 */
[----:B------:R-:W0:Y:S02]  /*abb0*/  LDG.E.U8 R16, desc[UR36][R14.64+0x90] ;  /* 0x000090240e107981 */ /* 0x000e24000c1e1100 */
[----:B0-----:R-:W-:-:S05]  /*abc0*/  PRMT R3, R16, 0x8880, RZ ;  /* 0x0000888010037816 */ /* 0x001fca00000000ff */
[----:B------:R-:W-:-:S07]  /*abd0*/  IMAD R2, R3, R18, RZ ;  /* 0x0000001203027224 */ /* 0x000fce00078e02ff */
.L_x_435:
[----:B------:R-:W-:Y:S05]  /*abe0*/  BSYNC B1 ;  /* 0x0000000000017941 */ /* 0x000fea0003800000 */
.L_x_434:
[----:B0-----:R-:W-:Y:S01]  /*abf0*/  @!P3 IMAD R3, R96, R17, R2 ;  /* 0x000000116003b224 */ /* 0x001fe200078e0202 */
[----:B------:R-:W-:Y:S04]  /*ac00*/  BSSY B1, `(.L_x_436) ;  /* 0x0000006000017945 */ /* 0x000fe80003800000 */
[----:B------:R0:W-:Y:S01]  /*ac10*/  @!P3 STG.E.U8 desc[UR36][R6.64+0x90], R3 ;  /* 0x000090030600b986 */ /* 0x0001e2000c101124 */
[----:B------:R-:W-:Y:S05]  /*ac20*/  @P5 BRA `(.L_x_437) ;  /* 0x00000000000c5947 */ /* 0x000fea0003800000 */
[----:B------:R-:W0:Y:S02]  /*ac30*/  LDG.E.U8 R16, desc[UR36][R14.64+0x91] ;  /* 0x000091240e107981 */ /* 0x000e24000c1e1100 */
[----:B0-----:R-:W-:-:S05]  /*ac40*/  PRMT R3, R16, 0x8880, RZ ;  /* 0x0000888010037816 */ /* 0x001fca00000000ff */
[----:B------:R-:W-:-:S07]  /*ac50*/  IMAD R2, R3, R18, RZ ;  /* 0x0000001203027224 */ /* 0x000fce00078e02ff */
.L_x_437:
[----:B------:R-:W-:Y:S05]  /*ac60*/  BSYNC B1 ;  /* 0x0000000000017941 */ /* 0x000fea0003800000 */
.L_x_436:
[----:B------:R-:W-:Y:S01]  /*ac70*/  @!P5 IMAD R97, R97, R17, R2 ;  /* 0x000000116161d224 */ /* 0x000fe200078e0202 */
[----:B------:R-:W-:Y:S04]  /*ac80*/  BSSY B1, `(.L_x_438) ;  /* 0x0000006000017945 */ /* 0x000fe80003800000 */
[----:B------:R0:W-:Y:S01]  /*ac90*/  @!P5 STG.E.U8 desc[UR36][R6.64+0x91], R97 ;  /* 0x000091610600d986 */ /* 0x0001e2000c101124 */
[----:B------:R-:W-:Y:S05]  /*aca0*/  @P6 BRA `(.L_x_439) ;  /* 0x00000000000c6947 */ /* 0x000fea0003800000 */
[----:B------:R-:W0:Y:S02]  /*acb0*/  LDG.E.U8 R16, desc[UR36][R156.64+0x90] ;  /* 0x000090249c107981 */ /* 0x000e24000c1e1100 */
[----:B0-----:R-:W-:-:S05]  /*acc0*/  PRMT R3, R16, 0x8880, RZ ;  /* 0x0000888010037816 */ /* 0x001fca00000000ff */
[----:B------:R-:W-:-:S07]  /*acd0*/  IMAD R2, R3, R18, RZ ;  /* 0x0000001203027224 */ /* 0x000fce00078e02ff */
.L_x_439:
[----:B------:R-:W-:Y:S05]  /*ace0*/  BSYNC B1 ;  /* 0x0000000000017941 */ /* 0x000fea0003800000 */
.L_x_438:
[----:B0-----:R-:W-:Y:S01]  /*acf0*/  @!P6 IMAD R3, R98, R17, R2 ;  /* 0x000000116203e224 */ /* 0x001fe200078e0202 */
[----:B------:R-:W-:Y:S04]  /*ad00*/  BSSY B1, `(.L_x_440) ;  /* 0x0000006000017945 */ /* 0x000fe80003800000 */
[----:B------:R0:W-:Y:S01]  /*ad10*/  @!P6 STG.E.U8 desc[UR36][R8.64+0x90], R3 ;  /* 0x000090030800e986 */ /* 0x0001e2000c101124 */
[----:B------:R-:W-:Y:S05]  /*ad20*/  @P1 BRA `(.L_x_441) ;  /* 0x00000000000c1947 */ /* 0x000fea0003800000 */
[----:B------:R-:W0:Y:S02]  /*ad30*/  LDG.E.U8 R16, desc[UR36][R156.64+0x91] ;  /* 0x000091249c107981 */ /* 0x000e24000c1e1100 */
[----:B0-----:R-:W-:-:S05]  /*ad40*/  PRMT R3, R16, 0x8880, RZ ;  /* 0x0000888010037816 */ /* 0x001fca00000000ff */
[----:B------:R-:W-:-:S07]  /*ad50*/  IMAD R2, R3, R18, RZ ;  /* 0x0000001203027224 */ /* 0x000fce00078e02ff */
.L_x_441:
[----:B------:R-:W-:Y:S05]  /*ad60*/  BSYNC B1 ;  /* 0x0000000000017941 */ /* 0x000fea0003800000 */
.L_x_440:
        /* <DEDUP_REMOVED lines=12> */
.L_x_443:
[----:B------:R-:W-:Y:S05]  /*ae30*/  BSYNC B1 ;  /* 0x0000000000017941 */ /* 0x000fea0003800000 */
.L_x_442:
[----:B0-----:R-:W-:Y:S01]  /*ae40*/  @!P4 IMAD R3, R100, R17, R2 ;  /* 0x000000116403c224 */ /* 0x001fe200078e0202 */
[----:B------:R-:W-:Y:S04]  /*ae50*/  BSSY B1, `(.L_x_444) ;  /* 0x0000006000017945 */ /* 0x000fe80003800000 */
[----:B------:R0:W-:Y:S01]  /*ae60*/  @!P4 STG.E.U8 desc[UR36][R6.64+0x98], R3 ;  /* 0x000098030600c986 */ /* 0x0001e2000c101124 */
[----:B------:R-:W-:Y:S05]  /*ae70*/  @P3 BRA `(.L_x_445) ;  /* 0x00000000000c3947 */ /* 0x000fea0003800000 */
[----:B------:R-:W0:Y:S02]  /*ae80*/  LDG.E.U8 R16, desc[UR36][R14.64+0x99] ;  /* 0x000099240e107981 */ /* 0x000e24000c1e1100 */
[----:B0-----:R-:W-:-:S05]  /*ae90*/  PRMT R3, R16, 0x8880, RZ ;  /* 0x0000888010037816 */ /* 0x001fca00000000ff */
[----:B------:R-:W-:-:S07]  /*aea0*/  IMAD R2, R3, R18, RZ ;  /* 0x0000001203027224 */ /* 0x000fce00078e02ff */
.L_x_445:
[----:B------:R-:W-:Y:S05]  /*aeb0*/  BSYNC B1 ;  /* 0x0000000000017941 */ /* 0x000fea0003800000 */
.L_x_444:
[----:B------:R-:W-:Y:S01]  /*aec0*/  @!P3 IMAD R101, R101, R17, R2 ;  /* 0x000000116565b224 */ /* 0x000fe200078e0202 */
[----:B------:R-:W-:Y:S04]  /*aed0*/  BSSY B1, `(.L_x_446) ;  /* 0x0000006000017945 */ /* 0x000fe80003800000 */
[----:B------:R0:W-:Y:S01]  /*aee0*/  @!P3 STG.E.U8 desc[UR36][R6.64+0x99], R101 ;  /* 0x000099650600b986 */ /* 0x0001e2000c101124 */
[----:B------:R-:W-:Y:S05]  /*aef0*/  @P5 BRA `(.L_x_447) ;  /* 0x00000000000c5947 */ /* 0x000fea0003800000 */
[----:B------:R-:W0:Y:S02]  /*af00*/  LDG.E.U8 R16, desc[UR36][R156.64+0x98] ;  /* 0x000098249c107981 */ /* 0x000e24000c1e1100 */
[----:B0-----:R-:W-:-:S05]  /*af10*/  PRMT R3, R16, 0x8880, RZ ;  /* 0x0000888010037816 */ /* 0x001fca00000000ff */
[----:B------:R-:W-:-:S07]  /*af20*/  IMAD R2, R3, R18, RZ ;  /* 0x0000001203027224 */ /* 0x000fce00078e02ff */
.L_x_447:
[----:B------:R-:W-:Y:S05]  /*af30*/  BSYNC B1 ;  /* 0x0000000000017941 */ /* 0x000fea0003800000 */
.L_x_446:
[----:B0-----:R-:W-:Y:S01]  /*af40*/  @!P5 IMAD R3, R102, R17, R2 ;  /* 0x000000116603d224 */ /* 0x001fe200078e0202 */
[----:B------:R-:W-:Y:S04]  /*af50*/  BSSY B1, `(.L_x_448) ;  /* 0x0000006000017945 */ /* 0x000fe80003800000 */
[----:B------:R0:W-:Y:S01]  /*af60*/  @!P5 STG.E.U8 desc[UR36][R8.64+0x98], R3 ;  /* 0x000098030800d986 */ /* 0x0001e2000c101124 */
[----:B------:R-:W-:Y:S05]  /*af70*/  @P6 BRA `(.L_x_449) ;  /* 0x00000000000c6947 */ /* 0x000fea0003800000 */
[----:B------:R-:W0:Y:S02]  /*af80*/  LDG.E.U8 R16, desc[UR36][R156.64+0x99] ;  /* 0x000099249c107981 */ /* 0x000e24000c1e1100 */
[----:B0-----:R-:W-:-:S05]  /*af90*/  PRMT R3, R16, 0x8880, RZ ;  /* 0x0000888010037816 */ /* 0x001fca00000000ff */
[----:B------:R-:W-:-:S07]  /*afa0*/  IMAD R2, R3, R18, RZ ;  /* 0x0000001203027224 */ /* 0x000fce00078e02ff */
.L_x_449:
[----:B------:R-:W-:Y:S05]  /*afb0*/  BSYNC B1 ;  /* 0x0000000000017941 */ /* 0x000fea0003800000 */
.L_x_448:
[----:B------:R-:W-:Y:S01]  /*afc0*/  @!P6 IMAD R103, R103, R17, R2 ;  /* 0x000000116767e224 */ /* 0x000fe200078e0202 */
[----:B------:R-:W-:Y:S04]  /*afd0*/  BSSY B1, `(.L_x_450) ;  /* 0x0000006000017945 */ /* 0x000fe80003800000 */
[----:B------:R0:W-:Y:S01]  /*afe0*/  @!P6 STG.E.U8 desc[UR36][R8.64+0x99], R103 ;  /* 0x000099670800e986 */ /* 0x0001e2000c101124 */
[----:B------:R-:W-:Y:S05]  /*aff0*/  @P1 BRA `(.L_x_451) ;  /* 0x00000000000c1947 */ /* 0x000fea0003800000 */
[----:B------:R-:W0:Y:S02]  /*b000*/  LDG.E.U8 R16, desc[UR36][R14.64+0xa0] ;  /* 0x0000a0240e107981 */ /* 0x000e24000c1e1100 */
[----:B0-----:R-:W-:-:S05]  /*b010*/  PRMT R3, R16, 0x8880, RZ ;  /* 0x0000888010037816 */ /* 0x001fca00000000ff */
[----:B------:R-:W-:-:S07]  /*b020*/  IMAD R2, R3, R18, RZ ;  /* 0x0000001203027224 */ /* 0x000fce00078e02ff */
.L_x_451:
[----:B------:R-:W-:Y:S05]  /*b030*/  BSYNC B1 ;  /* 0x0000000000017941 */ /* 0x000fea0003800000 */
.L_x_450:
        /* <DEDUP_REMOVED lines=12> */
.L_x_453:
[----:B------:R-:W-:Y:S05]  /*b100*/  BSYNC B1 ;  /* 0x0000000000017941 */ /* 0x000fea0003800000 */
.L_x_452:
[----:B------:R-:W-:Y:S01]  /*b110*/  @!P4 IMAD R105, R105, R17, R2 ;  /* 0x000000116969c224 */ /* 0x000fe200078e0202 */
[----:B------:R-:W-:Y:S04]  /*b120*/  BSSY B1, `(.L_x_454) ;  /* 0x0000006000017945 */ /* 0x000fe80003800000 */
[----:B------:R0:W-:Y:S01]  /*b130*/  @!P4 STG.E.U8 desc[UR36][R6.64+0xa1], R105 ;  /* 0x0000a1690600c986 */ /* 0x0001e2000c101124 */
[----:B------:R-:W-:Y:S05]  /*b140*/  @P3 BRA `(.L_x_455) ;  /* 0x00000000000c3947 */ /* 0x000fea0003800000 */
[----:B------:R-:W0:Y:S02]  /*b150*/  LDG.E.U8 R16, desc[UR36][R156.64+0xa0] ;  /* 0x0000a0249c107981 */ /* 0x000e24000c1e1100 */
[----:B0-----:R-:W-:-:S05]  /*b160*/  PRMT R3, R16, 0x8880, RZ ;  /* 0x0000888010037816 */ /* 0x001fca00000000ff */
[----:B------:R-:W-:-:S07]  /*b170*/  IMAD R2, R3, R18, RZ ;  /* 0x0000001203027224 */ /* 0x000fce00078e02ff */
.L_x_455:
[----:B------:R-:W-:Y:S05]  /*b180*/  BSYNC B1 ;  /* 0x0000000000017941 */ /* 0x000fea0003800000 */
.L_x_454:
[----:B0-----:R-:W-:Y:S01]  /*b190*/  @!P3 IMAD R3, R106, R17, R2 ;  /* 0x000000116a03b224 */ /* 0x001fe200078e0202 */
[----:B------:R-:W-:Y:S04]  /*b1a0*/  BSSY B1, `(.L_x_456) ;  /* 0x0000006000017945 */ /* 0x000fe80003800000 */
[----:B------:R0:W-:Y:S01]  /*b1b0*/  @!P3 STG.E.U8 desc[UR36][R8.64+0xa0], R3 ;  /* 0x0000a0030800b986 */ /* 0x0001e2000c101124 */
[----:B------:R-:W-:Y:S05]  /*b1c0*/  @P5 BRA `(.L_x_457) ;  /* 0x00000000000c5947 */ /* 0x000fea0003800000 */
[----:B------:R-:W0:Y:S02]  /*b1d0*/  LDG.E.U8 R16, desc[UR36][R156.64+0xa1] ;  /* 0x0000a1249c107981 */ /* 0x000e24000c1e1100 */
[----:B0-----:R-:W-:-:S05]  /*b1e0*/  PRMT R3, R16, 0x8880, RZ ;  /* 0x0000888010037816 */ /* 0x001fca00000000ff */
[----:B------:R-:W-:-:S07]  /*b1f0*/  IMAD R2, R3, R18, RZ ;  /* 0x0000001203027224 */ /* 0x000fce00078e02ff */
.L_x_457:
[----:B------:R-:W-:Y:S05]  /*b200*/  BSYNC B1 ;  /* 0x0000000000017941 */ /* 0x000fea0003800000 */
.L_x_456:
[----:B------:R-:W-:Y:S01]  /*b210*/  @!P5 IMAD R107, R107, R17, R2 ;  /* 0x000000116b6bd224 */ /* 0x000fe200078e0202 */
[----:B------:R-:W-:Y:S04]  /*b220*/  BSSY B1, `(.L_x_458) ;  /* 0x0000006000017945 */ /* 0x000fe80003800000 */
[----:B------:R0:W-:Y:S01]  /*b230*/  @!P5 STG.E.U8 desc[UR36][R8.64+0xa1], R107 ;  /* 0x0000a16b0800d986 */ /* 0x0001e2000c101124 */
[----:B------:R-:W-:Y:S05]  /*b240*/  @P6 BRA `(.L_x_459) ;  /* 0x00000000000c6947 */ /* 0x000fea0003800000 */
[----:B------:R-:W0:Y:S02]  /*b250*/  LDG.E.U8 R16, desc[UR36][R14.64+0xa8] ;  /* 0x0000a8240e107981 */ /* 0x000e24000c1e1100 */
[----:B0-----:R-:W-:-:S05]  /*b260*/  PRMT R3, R16, 0x8880, RZ ;  /* 0x0000888010037816 */ /* 0x001fca00000000ff */
[----:B------:R-:W-:-:S07]  /*b270*/  IMAD R2, R3, R18, RZ ;  /* 0x0000001203027224 */ /* 0x000fce00078e02ff */
.L_x_459:
[----:B------:R-:W-:Y:S05]  /*b280*/  BSYNC B1 ;  /* 0x0000000000017941 */ /* 0x000fea0003800000 */
.L_x_458:
[----:B0-----:R-:W-:Y:S01]  /*b290*/  @!P6 IMAD R3, R108, R17, R2 ;  /* 0x000000116c03e224 */ /* 0x001fe200078e0202 */
[----:B------:R-:W-:Y:S04]  /*b2a0*/  BSSY B1, `(.L_x_460) ;  /* 0x0000006000017945 */ /* 0x000fe80003800000 */
[----:B------:R0:W-:Y:S01]  /*b2b0*/  @!P6 STG.E.U8 desc[UR36][R6.64+0xa8], R3 ;  /* 0x0000a8030600e986 */ /* 0x0001e2000c101124 */
[----:B------:R-:W-:Y:S05]  /*b2c0*/  @P1 BRA `(.L_x_461) ;  /* 0x00000000000c1947 */ /* 0x000fea0003800000 */
[----:B------:R-:W0:Y:S02]  /*b2d0*/  LDG.E.U8 R16, desc[UR36][R14.64+0xa9] ;  /* 0x0000a9240e107981 */ /* 0x000e24000c1e1100 */
[----:B0-----:R-:W-:-:S05]  /*b2e0*/  PRMT R3, R16, 0x8880, RZ ;  /* 0x0000888010037816 */ /* 0x001fca00000000ff */
[----:B------:R-:W-:-:S07]  /*b2f0*/  IMAD R2, R3, R18, RZ ;  /* 0x0000001203027224 */ /* 0x000fce00078e02ff */
.L_x_461:
[----:B------:R-:W-:Y:S05]  /*b300*/  BSYNC B1 ;  /* 0x0000000000017941 */ /* 0x000fea0003800000 */
.L_x_460:
        /* <DEDUP_REMOVED lines=12> */
.L_x_463:
[----:B------:R-:W-:Y:S05]  /*b3d0*/  BSYNC B1 ;  /* 0x0000000000017941 */ /* 0x000fea0003800000 */
.L_x_462:
[----:B0-----:R-:W-:Y:S01]  /*b3e0*/  @!P4 IMAD R3, R110, R17, R2 ;  /* 0x000000116e03c224 */ /* 0x001fe200078e0202 */
[----:B------:R-:W-:Y:S04]  /*b3f0*/  BSSY B1, `(.L_x_464) ;  /* 0x0000006000017945 */ /* 0x000fe80003800000 */
[----:B------:R0:W-:Y:S01]  /*b400*/  @!P4 STG.E.U8 desc[UR36][R8.64+0xa8], R3 ;  /* 0x0000a8030800c986 */ /* 0x0001e2000c101124 */
[----:B------:R-:W-:Y:S05]  /*b410*/  @P3 BRA `(.L_x_465) ;  /* 0x00000000000c3947 */ /* 0x000fea0003800000 */
[----:B------:R-:W0:Y:S02]  /*b420*/  LDG.E.U8 R16, desc[UR36][R156.64+0xa9] ;  /* 0x0000a9249c107981 */ /* 0x000e24000c1e1100 */
[----:B0-----:R-:W-:-:S05]  /*b430*/  PRMT R3, R16, 0x8880, RZ ;  /* 0x0000888010037816 */ /* 0x001fca00000000ff */
[----:B------:R-:W-:-:S07]  /*b440*/  IMAD R2, R3, R18, RZ ;  /* 0x0000001203027224 */ /* 0x000fce00078e02ff */
.L_x_465:
[----:B------:R-:W-:Y:S05]  /*b450*/  BSYNC B1 ;  /* 0x0000000000017941 */ /* 0x000fea0003800000 */
.L_x_464:
[----:B------:R-:W-:Y:S01]  /*b460*/  @!P3 IMAD R111, R111, R17, R2 ;  /* 0x000000116f6fb224 */ /* 0x000fe200078e0202 */
[----:B------:R-:W-:Y:S04]  /*b470*/  BSSY B1, `(.L_x_466) ;  /* 0x0000006000017945 */ /* 0x000fe80003800000 */
[----:B------:R0:W-:Y:S01]  /*b480*/  @!P3 STG.E.U8 desc[UR36][R8.64+0xa9], R111 ;  /* 0x0000a96f0800b986 */ /* 0x0001e2000c101124 */
[----:B------:R-:W-:Y:S05]  /*b490*/  @P5 BRA `(.L_x_467) ;  /* 0x00000000000c5947 */ /* 0x000fea0003800000 */
[----:B------:R-:W0:Y:S02]  /*b4a0*/  LDG.E.U8 R16, desc[UR36][R14.64+0xb0] ;  /* 0x0000b0240e107981 */ /* 0x000e24000c1e1100 */
[----:B0-----:R-:W-:-:S05]  /*b4b0*/  PRMT R3, R16, 0x8880, RZ ;  /* 0x0000888010037816 */ /* 0x001fca00000000ff */
[----:B------:R-:W-:-:S07]  /*b4c0*/  IMAD R2, R3, R18, RZ ;  /* 0x0000001203027224 */ /* 0x000fce00078e02ff */
.L_x_467:
[----:B------:R-:W-:Y:S05]  /*b4d0*/  BSYNC B1 ;  /* 0x0000000000017941 */ /* 0x000fea0003800000 */
.L_x_466:
[----:B0-----:R-:W-:Y:S01]  /*b4e0*/  @!P5 IMAD R3, R112, R17, R2 ;  /* 0x000000117003d224 */ /* 0x001fe200078e0202 */
[----:B------:R-:W-:Y:S04]  /*b4f0*/  BSSY B1, `(.L_x_468) ;  /* 0x0000006000017945 */ /* 0x000fe80003800000 */
[----:B------:R0:W-:Y:S01]  /*b500*/  @!P5 STG.E.U8 desc[UR36][R6.64+0xb0], R3 ;  /* 0x0000b0030600d986 */ /* 0x0001e2000c101124 */
[----:B------:R-:W-:Y:S05]  /*b510*/  @P6 BRA `(.L_x_469) ;  /* 0x00000000000c6947 */ /* 0x000fea0003800000 */
[----:B------:R-:W0:Y:S02]  /*b520*/  LDG.E.U8 R16, desc[UR36][R14.64+0xb1] ;  /* 0x0000b1240e107981 */ /* 0x000e24000c1e1100 */
[----:B0-----:R-:W-:-:S05]  /*b530*/  PRMT R3, R16, 0x8880, RZ ;  /* 0x0000888010037816 */ /* 0x001fca00000000ff */
[----:B------:R-:W-:-:S07]  /*b540*/  IMAD R2, R3, R18, RZ ;  /* 0x0000001203027224 */ /* 0x000fce00078e02ff */
.L_x_469:
[----:B------:R-:W-:Y:S05]  /*b550*/  BSYNC B1 ;  /* 0x0000000000017941 */ /* 0x000fea0003800000 */
.L_x_468:
[----:B------:R-:W-:Y:S01]  /*b560*/  @!P6 IMAD R113, R113, R17, R2 ;  /* 0x000000117171e224 */ /* 0x000fe200078e0202 */
[----:B------:R-:W-:Y:S04]  /*b570*/  BSSY B1, `(.L_x_470) ;  /* 0x0000006000017945 */ /* 0x000fe80003800000 */
[----:B------:R0:W-:Y:S01]  /*b580*/  @!P6 STG.E.U8 desc[UR36][R6.64+0xb1], R113 ;  /* 0x0000b1710600e986 */ /* 0x0001e2000c101124 */
[----:B------:R-:W-:Y:S05]  /*b590*/  @P1 BRA `(.L_x_471) ;  /* 0x00000000000c1947 */ /* 0x000fea0003800000 */
[----:B------:R-:W0:Y:S02]  /*b5a0*/  LDG.E.U8 R16, desc[UR36][R156.64+0xb0] ;  /* 0x0000b0249c107981 */ /* 0x000e24000c1e1100 */
[----:B0-----:R-:W-:-:S05]  /*b5b0*/  PRMT R3, R16, 0x8880, RZ ;  /* 0x0000888010037816 */ /* 0x001fca00000000ff */
[----:B------:R-:W-:-:S07]  /*b5c0*/  IMAD R2, R3, R18, RZ ;  /* 0x0000001203027224 */ /* 0x000fce00078e02ff */
.L_x_471:
[----:B------:R-:W-:Y:S05]  /*b5d0*/  BSYNC B1 ;  /* 0x0000000000017941 */ /* 0x000fea0003800000 */
.L_x_470:
        /* <DEDUP_REMOVED lines=12> */
.L_x_473:
[----:B------:R-:W-:Y:S05]  /*b6a0*/  BSYNC B1 ;  /* 0x0000000000017941 */ /* 0x000fea0003800000 */
.L_x_472:
[----:B------:R-:W-:Y:S01]  /*b6b0*/  @!P4 IMAD R115, R115, R17, R2 ;  /* 0x000000117373c224 */ /* 0x000fe200078e0202 */
[----:B------:R-:W-:Y:S04]  /*b6c0*/  BSSY B1, `(.L_x_474) ;  /* 0x0000006000017945 */ /* 0x000fe80003800000 */
[----:B------:R0:W-:Y:S01]  /*b6d0*/  @!P4 STG.E.U8 desc[UR36][R8.64+0xb1], R115 ;  /* 0x0000b1730800c986 */ /* 0x0001e2000c101124 */
[----:B------:R-:W-:Y:S05]  /*b6e0*/  @P3 BRA `(.L_x_475) ;  /* 0x00000000000c3947 */ /* 0x000fea0003800000 */
[----:B------:R-:W0:Y:S02]  /*b6f0*/  LDG.E.U8 R16, desc[UR36][R14.64+0xb8] ;  /* 0x0000b8240e107981 */ /* 0x000e24000c1e1100 */
[----:B0-----:R-:W-:-:S05]  /*b700*/  PRMT R3, R16, 0x8880, RZ ;  /* 0x0000888010037816 */ /* 0x001fca00000000ff */
[----:B------:R-:W-:-:S07]  /*b710*/  IMAD R2, R3, R18, RZ ;  /* 0x0000001203027224 */ /* 0x000fce00078e02ff */
.L_x_475:
[----:B------:R-:W-:Y:S05]  /*b720*/  BSYNC B1 ;  /* 0x0000000000017941 */ /* 0x000fea0003800000 */
.L_x_474:
[----:B0-----:R-:W-:Y:S01]  /*b730*/  @!P3 IMAD R3, R116, R17, R2 ;  /* 0x000000117403b224 */ /* 0x001fe200078e0202 */
[----:B------:R-:W-:Y:S04]  /*b740*/  BSSY B1, `(.L_x_476) ;  /* 0x0000006000017945 */ /* 0x000fe80003800000 */
[----:B------:R0:W-:Y:S01]  /*b750*/  @!P3 STG.E.U8 desc[UR36][R6.64+0xb8], R3 ;  /* 0x0000b8030600b986 */ /* 0x0001e2000c101124 */
[----:B------:R-:W-:Y:S05]  /*b760*/  @P5 BRA `(.L_x_477) ;  /* 0x00000000000c5947 */ /* 0x000fea0003800000 */
[----:B------:R-:W0:Y:S02]  /*b770*/  LDG.E.U8 R16, desc[UR36][R14.64+0xb9] ;  /* 0x0000b9240e107981 */ /* 0x000e24000c1e1100 */
[----:B0-----:R-:W-:-:S05]  /*b780*/  PRMT R3, R16, 0x8880, RZ ;  /* 0x0000888010037816 */ /* 0x001fca00000000ff */
[----:B------:R-:W-:-:S07]  /*b790*/  IMAD R2, R3, R18, RZ ;  /* 0x0000001203027224 */ /* 0x000fce00078e02ff */
.L_x_477:
[----:B------:R-:W-:Y:S05]  /*b7a0*/  BSYNC B1 ;  /* 0x0000000000017941 */ /* 0x000fea0003800000 */
.L_x_476:
[----:B------:R-:W-:Y:S01]  /*b7b0*/  @!P5 IMAD R117, R117, R17, R2 ;  /* 0x000000117575d224 */ /* 0x000fe200078e0202 */
[----:B------:R-:W-:Y:S04]  /*b7c0*/  BSSY B1, `(.L_x_478) ;  /* 0x0000006000017945 */ /* 0x000fe80003800000 */
[----:B------:R0:W-:Y:S01]  /*b7d0*/  @!P5 STG.E.U8 desc[UR36][R6.64+0xb9], R117 ;  /* 0x0000b9750600d986 */ /* 0x0001e2000c101124 */
[----:B------:R-:W-:Y:S05]  /*b7e0*/  @P6 BRA `(.L_x_479) ;  /* 0x00000000000c6947 */ /* 0x000fea0003800000 */
[----:B------:R-:W0:Y:S02]  /*b7f0*/  LDG.E.U8 R16, desc[UR36][R156.64+0xb8] ;  /* 0x0000b8249c107981 */ /* 0x000e24000c1e1100 */
[----:B0-----:R-:W-:-:S05]  /*b800*/  PRMT R3, R16, 0x8880, RZ ;  /* 0x0000888010037816 */ /* 0x001fca00000000ff */
[----:B------:R-:W-:-:S07]  /*b810*/  IMAD R2, R3, R18, RZ ;  /* 0x0000001203027224 */ /* 0x000fce00078e02ff */
.L_x_479:
[----:B------:R-:W-:Y:S05]  /*b820*/  BSYNC B1 ;  /* 0x0000000000017941 */ /* 0x000fea0003800000 */
.L_x_478:
[----:B0-----:R-:W-:Y:S01]  /*b830*/  @!P6 IMAD R3, R118, R17, R2 ;  /* 0x000000117603e224 */ /* 0x001fe200078e0202 */
[----:B------:R-:W-:Y:S04]  /*b840*/  BSSY B1, `(.L_x_480) ;  /* 0x0000006000017945 */ /* 0x000fe80003800000 */
[----:B------:R0:W-:Y:S01]  /*b850*/  @!P6 STG.E.U8 desc[UR36][R8.64+0xb8], R3 ;  /* 0x0000b8030800e986 */ /* 0x0001e2000c101124 */
[----:B------:R-:W-:Y:S05]  /*b860*/  @P1 BRA `(.L_x_481) ;  /* 0x00000000000c1947 */ /* 0x000fea0003800000 */
[----:B------:R-:W0:Y:S02]  /*b870*/  LDG.E.U8 R16, desc[UR36][R156.64+0xb9] ;  /* 0x0000b9249c107981 */ /* 0x000e24000c1e1100 */
[----:B0-----:R-:W-:-:S05]  /*b880*/  PRMT R3, R16, 0x8880, RZ ;  /* 0x0000888010037816 */ /* 0x001fca00000000ff */
[----:B------:R-:W-:-:S07]  /*b890*/  IMAD R2, R3, R18, RZ ;  /* 0x0000001203027224 */ /* 0x000fce00078e02ff */
.L_x_481:
[----:B------:R-:W-:Y:S05]  /*b8a0*/  BSYNC B1 ;  /* 0x0000000000017941 */ /* 0x000fea0003800000 */
.L_x_480:
        /* <DEDUP_REMOVED lines=12> */
.L_x_483:
[----:B------:R-:W-:Y:S05]  /*b970*/  BSYNC B1 ;  /* 0x0000000000017941 */ /* 0x000fea0003800000 */
.L_x_482:
[----:B0-----:R-:W-:Y:S01]  /*b980*/  @!P4 IMAD R3, R120, R17, R2 ;  /* 0x000000117803c224 */ /* 0x001fe200078e0202 */
[----:B------:R-:W-:Y:S04]  /*b990*/  BSSY B1, `(.L_x_484) ;  /* 0x0000006000017945 */ /* 0x000fe80003800000 */
[----:B------:R0:W-:Y:S01]  /*b9a0*/  @!P4 STG.E.U8 desc[UR36][R6.64+0xc0], R3 ;  /* 0x0000c0030600c986 */ /* 0x0001e2000c101124 */
[----:B------:R-:W-:Y:S05]  /*b9b0*/  @P3 BRA `(.L_x_485) ;  /* 0x00000000000c3947 */ /* 0x000fea0003800000 */
[----:B------:R-:W0:Y:S02]  /*b9c0*/  LDG.E.U8 R16, desc[UR36][R14.64+0xc1] ;  /* 0x0000c1240e107981 */ /* 0x000e24000c1e1100 */
[----:B0-----:R-:W-:-:S05]  /*b9d0*/  PRMT R3, R16, 0x8880, RZ ;  /* 0x0000888010037816 */ /* 0x001fca00000000ff */
[----:B------:R-:W-:-:S07]  /*b9e0*/  IMAD R2, R3, R18, RZ ;  /* 0x0000001203027224 */ /* 0x000fce00078e02ff */
.L_x_485:
[----:B------:R-:W-:Y:S05]  /*b9f0*/  BSYNC B1 ;  /* 0x0000000000017941 */ /* 0x000fea0003800000 */
.L_x_484:
[----:B------:R-:W-:Y:S01]  /*ba00*/  @!P3 IMAD R121, R121, R17, R2 ;  /* 0x000000117979b224 */ /* 0x000fe200078e0202 */
[----:B------:R-:W-:Y:S04]  /*ba10*/  BSSY B1, `(.L_x_486) ;  /* 0x0000006000017945 */ /* 0x000fe80003800000 */
[----:B------:R0:W-:Y:S01]  /*ba20*/  @!P3 STG.E.U8 desc[UR36][R6.64+0xc1], R121 ;  /* 0x0000c1790600b986 */ /* 0x0001e2000c101124 */
[----:B------:R-:W-:Y:S05]  /*ba30*/  @P5 BRA `(.L_x_487) ;  /* 0x00000000000c5947 */ /* 0x000fea0003800000 */
[----:B------:R-:W0:Y:S02]  /*ba40*/  LDG.E.U8 R16, desc[UR36][R156.64+0xc0] ;  /* 0x0000c0249c107981 */ /* 0x000e24000c1e1100 */
[----:B0-----:R-:W-:-:S05]  /*ba50*/  PRMT R3, R16, 0x8880, RZ ;  /* 0x0000888010037816 */ /* 0x001fca00000000ff */
[----:B------:R-:W-:-:S07]  /*ba60*/  IMAD R2, R3, R18, RZ ;  /* 0x0000001203027224 */ /* 0x000fce00078e02ff */
.L_x_487:
[----:B------:R-:W-:Y:S05]  /*ba70*/  BSYNC B1 ;  /* 0x0000000000017941 */ /* 0x000fea0003800000 */
.L_x_486:
[----:B0-----:R-:W-:Y:S01]  /*ba80*/  @!P5 IMAD R3, R122, R17, R2 ;  /* 0x000000117a03d224 */ /* 0x001fe200078e0202 */
[----:B------:R-:W-:Y:S04]  /*ba90*/  BSSY B1, `(.L_x_488) ;  /* 0x0000006000017945 */ /* 0x000fe80003800000 */
[----:B------:R0:W-:Y:S01]  /*baa0*/  @!P5 STG.E.U8 desc[UR36][R8.64+0xc0], R3 ;  /* 0x0000c0030800d986 */ /* 0x0001e2000c101124 */
[----:B------:R-:W-:Y:S05]  /*bab0*/  @P6 BRA `(.L_x_489) ;  /* 0x00000000000c6947 */ /* 0x000fea0003800000 */
[----:B------:R-:W0:Y:S02]  /*bac0*/  LDG.E.U8 R16, desc[UR36][R156.64+0xc1] ;  /* 0x0000c1249c107981 */ /* 0x000e24000c1e1100 */
[----:B0-----:R-:W-:-:S05]  /*bad0*/  PRMT R3, R16, 0x8880, RZ ;  /* 0x0000888010037816 */ /* 0x001fca00000000ff */
[----:B------:R-:W-:-:S07]  /*bae0*/  IMAD R2, R3, R18, RZ ;  /* 0x0000001203027224 */ /* 0x000fce00078e02ff */
.L_x_489:
[----:B------:R-:W-:Y:S05]  /*baf0*/  BSYNC B1 ;  /* 0x0000000000017941 */ /* 0x000fea0003800000 */
.L_x_488:
[----:B------:R-:W-:Y:S01]  /*bb00*/  @!P6 IMAD R123, R123, R17, R2 ;  /* 0x000000117b7be224 */ /* 0x000fe200078e0202 */
[----:B------:R-:W-:Y:S04]  /*bb10*/  BSSY B1, `(.L_x_490) ;  /* 0x0000006000017945 */ /* 0x000fe80003800000 */
[----:B------:R0:W-:Y:S01]  /*bb20*/  @!P6 STG.E.U8 desc[UR36][R8.64+0xc1], R123 ;  /* 0x0000c17b0800e986 */ /* 0x0001e2000c101124 */
[----:B------:R-:W-:Y:S05]  /*bb30*/  @P1 BRA `(.L_x_491) ;  /* 0x00000000000c1947 */ /* 0x000fea0003800000 */
[----:B------:R-:W0:Y:S02]  /*bb40*/  LDG.E.U8 R16, desc[UR36][R14.64+0xc8] ;  /* 0x0000c8240e107981 */ /* 0x000e24000c1e1100 */
[----:B0-----:R-:W-:-:S05]  /*bb50*/  PRMT R3, R16, 0x8880, RZ ;  /* 0x0000888010037816 */ /* 0x001fca00000000ff */
[----:B------:R-:W-:-:S07]  /*bb60*/  IMAD R2, R3, R18, RZ ;  /* 0x0000001203027224 */ /* 0x000fce00078e02ff */
.L_x_491:
[----:B------:R-:W-:Y:S05]  /*bb70*/  BSYNC B1 ;  /* 0x0000000000017941 */ /* 0x000fea0003800000 */
.L_x_490:
        /* <DEDUP_REMOVED lines=12> */
.L_x_493:
[----:B------:R-:W-:Y:S05]  /*bc40*/  BSYNC B1 ;  /* 0x0000000000017941 */ /* 0x000fea0003800000 */
.L_x_492:
[----:B------:R-:W-:Y:S01]  /*bc50*/  @!P4 IMAD R125, R125, R17, R2 ;  /* 0x000000117d7dc224 */ /* 0x000fe200078e0202 */
[----:B------:R-:W-:Y:S04]  /*bc60*/  BSSY B1, `(.L_x_494) ;  /* 0x0000006000017945 */ /* 0x000fe80003800000 */
[----:B------:R0:W-:Y:S01]  /*bc70*/  @!P4 STG.E.U8 desc[UR36][R6.64+0xc9], R125 ;  /* 0x0000c97d0600c986 */ /* 0x0001e2000c101124 */
[----:B------:R-:W-:Y:S05]  /*bc80*/  @P3 BRA `(.L_x_495) ;  /* 0x00000000000c3947 */ /* 0x000fea0003800000 */
[----:B------:R-:W0:Y:S02]  /*bc90*/  LDG.E.U8 R16, desc[UR36][R156.64+0xc8] ;  /* 0x0000c8249c107981 */ /* 0x000e24000c1e1100 */
[----:B0-----:R-:W-:-:S05]  /*bca0*/  PRMT R3, R16, 0x8880, RZ ;  /* 0x0000888010037816 */ /* 0x001fca00000000ff */
[----:B------:R-:W-:-:S07]  /*bcb0*/  IMAD R2, R3, R18, RZ ;  /* 0x0000001203027224 */ /* 0x000fce00078e02ff */
.L_x_495:
[----:B------:R-:W-:Y:S05]  /*bcc0*/  BSYNC B1 ;  /* 0x0000000000017941 */ /* 0x000fea0003800000 */
.L_x_494:
[----:B0-----:R-:W-:Y:S01]  /*bcd0*/  @!P3 IMAD R3, R126, R17, R2 ;  /* 0x000000117e03b224 */ /* 0x001fe200078e0202 */
[----:B------:R-:W-:Y:S04]  /*bce0*/  BSSY B1, `(.L_x_496) ;  /* 0x0000006000017945 */ /* 0x000fe80003800000 */
[----:B------:R0:W-:Y:S01]  /*bcf0*/  @!P3 STG.E.U8 desc[UR36][R8.64+0xc8], R3 ;  /* 0x0000c8030800b986 */ /* 0x0001e2000c101124 */
[----:B------:R-:W-:Y:S05]  /*bd00*/  @P5 BRA `(.L_x_497) ;  /* 0x00000000000c5947 */ /* 0x000fea0003800000 */
[----:B------:R-:W0:Y:S02]  /*bd10*/  LDG.E.U8 R16, desc[UR36][R156.64+0xc9] ;  /* 0x0000c9249c107981 */ /* 0x000e24000c1e1100 */
[----:B0-----:R-:W-:-:S05]  /*bd20*/  PRMT R3, R16, 0x8880, RZ ;  /* 0x0000888010037816 */ /* 0x001fca00000000ff */
[----:B------:R-:W-:-:S07]  /*bd30*/  IMAD R2, R3, R18, RZ ;  /* 0x0000001203027224 */ /* 0x000fce00078e02ff */
.L_x_497:
[----:B------:R-:W-:Y:S05]  /*bd40*/  BSYNC B1 ;  /* 0x0000000000017941 */ /* 0x000fea0003800000 */
.L_x_496:
[----:B------:R-:W-:Y:S01]  /*bd50*/  @!P5 IMAD R127, R127, R17, R2 ;  /* 0x000000117f7fd224 */ /* 0x000fe200078e0202 */
[----:B------:R-:W-:Y:S04]  /*bd60*/  BSSY B1, `(.L_x_498) ;  /* 0x0000006000017945 */ /* 0x000fe80003800000 */
[----:B------:R0:W-:Y:S01]  /*bd70*/  @!P5 STG.E.U8 desc[UR36][R8.64+0xc9], R127 ;  /* 0x0000c97f0800d986 */ /* 0x0001e2000c101124 */
[----:B------:R-:W-:Y:S05]  /*bd80*/  @P6 BRA `(.L_x_499) ;  /* 0x00000000000c6947 */ /* 0x000fea0003800000 */
[----:B------:R-:W0:Y:S02]  /*bd90*/  LDG.E.U8 R16, desc[UR36][R14.64+0xd0] ;  /* 0x0000d0240e107981 */ /* 0x000e24000c1e1100 */
[----:B0-----:R-:W-:-:S05]  /*bda0*/  PRMT R3, R16, 0x8880, RZ ;  /* 0x0000888010037816 */ /* 0x001fca00000000ff */
[----:B------:R-:W-:-:S07]  /*bdb0*/  IMAD R2, R3, R18, RZ ;  /* 0x0000001203027224 */ /* 0x000fce00078e02ff */
.L_x_499:
[----:B------:R-:W-:Y:S05]  /*bdc0*/  BSYNC B1 ;  /* 0x0000000000017941 */ /* 0x000fea0003800000 */
.L_x_498:
[----:B0-----:R-:W-:Y:S01]  /*bdd0*/  @!P6 IMAD R3, R128, R17, R2 ;  /* 0x000000118003e224 */ /* 0x001fe200078e0202 */
[----:B------:R-:W-:Y:S04]  /*bde0*/  BSSY B1, `(.L_x_500) ;  /* 0x0000006000017945 */ /* 0x000fe80003800000 */
[----:B------:R0:W-:Y:S01]  /*bdf0*/  @!P6 STG.E.U8 desc[UR36][R6.64+0xd0], R3 ;  /* 0x0000d0030600e986 */ /* 0x0001e2000c101124 */
[----:B------:R-:W-:Y:S05]  /*be00*/  @P1 BRA `(.L_x_501) ;  /* 0x00000000000c1947 */ /* 0x000fea0003800000 */
[----:B------:R-:W0:Y:S02]  /*be10*/  LDG.E.U8 R16, desc[UR36][R14.64+0xd1] ;  /* 0x0000d1240e107981 */ /* 0x000e24000c1e1100 */
[----:B0-----:R-:W-:-:S05]  /*be20*/  PRMT R3, R16, 0x8880, RZ ;  /* 0x0000888010037816 */ /* 0x001fca00000000ff */
[----:B------:R-:W-:-:S07]  /*be30*/  IMAD R2, R3, R18, RZ ;  /* 0x0000001203027224 */ /* 0x000fce00078e02ff */
.L_x_501:
[----:B------:R-:W-:Y:S05]  /*be40*/  BSYNC B1 ;  /* 0x0000000000017941 */ /* 0x000fea0003800000 */
.L_x_500:
        /* <DEDUP_REMOVED lines=12> */
.L_x_503:
[----:B------:R-:W-:Y:S05]  /*bf10*/  BSYNC B1 ;  /* 0x0000000000017941 */ /* 0x000fea0003800000 */
.L_x_502:
[----:B0-----:R-:W-:Y:S01]  /*bf20*/  @!P4 IMAD R3, R130, R17, R2 ;  /* 0x000000118203c224 */ /* 0x001fe200078e0202 */
[----:B------:R-:W-:Y:S04]  /*bf30*/  BSSY B1, `(.L_x_504) ;  /* 0x0000006000017945 */ /* 0x000fe80003800000 */
[----:B------:R0:W-:Y:S01]  /*bf40*/  @!P4 STG.E.U8 desc[UR36][R8.64+0xd0], R3 ;  /* 0x0000d0030800c986 */ /* 0x0001e2000c101124 */
[----:B------:R-:W-:Y:S05]  /*bf50*/  @P3 BRA `(.L_x_505) ;  /* 0x00000000000c3947 */ /* 0x000fea0003800000 */
[----:B------:R-:W0:Y:S02]  /*bf60*/  LDG.E.U8 R16, desc[UR36][R156.64+0xd1] ;  /* 0x0000d1249c107981 */ /* 0x000e24000c1e1100 */
[----:B0-----:R-:W-:-:S05]  /*bf70*/  PRMT R3, R16, 0x8880, RZ ;  /* 0x0000888010037816 */ /* 0x001fca00000000ff */
[----:B------:R-:W-:-:S07]  /*bf80*/  IMAD R2, R3, R18, RZ ;  /* 0x0000001203027224 */ /* 0x000fce00078e02ff */
.L_x_505:
[----:B------:R-:W-:Y:S05]  /*bf90*/  BSYNC B1 ;  /* 0x0000000000017941 */ /* 0x000fea0003800000 */
.L_x_504:
[----:B------:R-:W-:Y:S01]  /*bfa0*/  @!P3 IMAD R131, R131, R17, R2 ;  /* 0x000000118383b224 */ /* 0x000fe200078e0202 */
[----:B------:R-:W-:Y:S04]  /*bfb0*/  BSSY B1, `(.L_x_506) ;  /* 0x0000006000017945 */ /* 0x000fe80003800000 */
[----:B------:R0:W-:Y:S01]  /*bfc0*/  @!P3 STG.E.U8 desc[UR36][R8.64+0xd1], R131 ;  /* 0x0000d1830800b986 */ /* 0x0001e2000c101124 */
[----:B------:R-:W-:Y:S05]  /*bfd0*/  @P5 BRA `(.L_x_507) ;  /* 0x00000000000c5947 */ /* 0x000fea0003800000 */
[----:B------:R-:W0:Y:S02]  /*bfe0*/  LDG.E.U8 R16, desc[UR36][R14.64+0xd8] ;  /* 0x0000d8240e107981 */ /* 0x000e24000c1e1100 */
[----:B0-----:R-:W-:-:S05]  /*bff0*/  PRMT R3, R16, 0x8880, RZ ;  /* 0x0000888010037816 */ /* 0x001fca00000000ff */
[----:B------:R-:W-:-:S07]  /*c000*/  IMAD R2, R3, R18, RZ ;  /* 0x0000001203027224 */ /* 0x000fce00078e02ff */
.L_x_507:
[----:B------:R-:W-:Y:S05]  /*c010*/  BSYNC B1 ;  /* 0x0000000000017941 */ /* 0x000fea0003800000 */
.L_x_506:
[----:B0-----:R-:W-:Y:S01]  /*c020*/  @!P5 IMAD R3, R132, R17, R2 ;  /* 0x000000118403d224 */ /* 0x001fe200078e0202 */
[----:B------:R-:W-:Y:S04]  /*c030*/  BSSY B1, `(.L_x_508) ;  /* 0x0000006000017945 */ /* 0x000fe80003800000 */
[----:B------:R0:W-:Y:S01]  /*c040*/  @!P5 STG.E.U8 desc[UR36][R6.64+0xd8], R3 ;  /* 0x0000d8030600d986 */ /* 0x0001e2000c101124 */
[----:B------:R-:W-:Y:S05]  /*c050*/  @P6 BRA `(.L_x_509) ;  /* 0x00000000000c6947 */ /* 0x000fea0003800000 */
[----:B------:R-:W0:Y:S02]  /*c060*/  LDG.E.U8 R16, desc[UR36][R14.64+0xd9] ;  /* 0x0000d9240e107981 */ /* 0x000e24000c1e1100 */
[----:B0-----:R-:W-:-:S05]  /*c070*/  PRMT R3, R16, 0x8880, RZ ;  /* 0x0000888010037816 */ /* 0x001fca00000000ff */
[----:B------:R-:W-:-:S07]  /*c080*/  IMAD R2, R3, R18, RZ ;  /* 0x0000001203027224 */ /* 0x000fce00078e02ff */
.L_x_509:
[----:B------:R-:W-:Y:S05]  /*c090*/  BSYNC B1 ;  /* 0x0000000000017941 */ /* 0x000fea0003800000 */
.L_x_508:
[----:B------:R-:W-:Y:S01]  /*c0a0*/  @!P6 IMAD R133, R133, R17, R2 ;  /* 0x000000118585e224 */ /* 0x000fe200078e0202 */
[----:B------:R-:W-:Y:S04]  /*c0b0*/  BSSY B1, `(.L_x_510) ;  /* 0x0000006000017945 */ /* 0x000fe80003800000 */
[----:B------:R0:W-:Y:S01]  /*c0c0*/  @!P6 STG.E.U8 desc[UR36][R6.64+0xd9], R133 ;  /* 0x0000d9850600e986 */ /* 0x0001e2000c101124 */
[----:B------:R-:W-:Y:S05]  /*c0d0*/  @P1 BRA `(.L_x_511) ;  /* 0x00000000000c1947 */ /* 0x000fea0003800000 */
[----:B------:R-:W0:Y:S02]  /*c0e0*/  LDG.E.U8 R16, desc[UR36][R156.64+0xd8] ;  /* 0x0000d8249c107981 */ /* 0x000e24000c1e1100 */
[----:B0-----:R-:W-:-:S05]  /*c0f0*/  PRMT R3, R16, 0x8880, RZ ;  /* 0x0000888010037816 */ /* 0x001fca00000000ff */
[----:B------:R-:W-:-:S07]  /*c100*/  IMAD R2, R3, R18, RZ ;  /* 0x0000001203027224 */ /* 0x000fce00078e02ff */
.L_x_511:
[----:B------:R-:W-:Y:S05]  /*c110*/  BSYNC B1 ;  /* 0x0000000000017941 */ /* 0x000fea0003800000 */
.L_x_510:
        /* <DEDUP_REMOVED lines=12> */
.L_x_513:
[----:B------:R-:W-:Y:S05]  /*c1e0*/  BSYNC B1 ;  /* 0x0000000000017941 */ /* 0x000fea0003800000 */
.L_x_512:
[----:B------:R-:W-:Y:S01]  /*c1f0*/  @!P4 IMAD R135, R135, R17, R2 ;  /* 0x000000118787c224 */ /* 0x000fe200078e0202 */
[----:B------:R-:W-:Y:S04]  /*c200*/  BSSY B1, `(.L_x_514) ;  /* 0x0000006000017945 */ /* 0x000fe80003800000 */
[----:B------:R0:W-:Y:S01]  /*c210*/  @!P4 STG.E.U8 desc[UR36][R8.64+0xd9], R135 ;  /* 0x0000d9870800c986 */ /* 0x0001e2000c101124 */
[----:B------:R-:W-:Y:S05]  /*c220*/  @P3 BRA `(.L_x_515) ;  /* 0x00000000000c3947 */ /* 0x000fea0003800000 */
[----:B------:R-:W0:Y:S02]  /*c230*/  LDG.E.U8 R16, desc[UR36][R14.64+0xe0] ;  /* 0x0000e0240e107981 */ /* 0x000e24000c1e1100 */
[----:B0-----:R-:W-:-:S05]  /*c240*/  PRMT R3, R16, 0x8880, RZ ;  /* 0x0000888010037816 */ /* 0x001fca00000000ff */
[----:B------:R-:W-:-:S07]  /*c250*/  IMAD R2, R3, R18, RZ ;  /* 0x0000001203027224 */ /* 0x000fce00078e02ff */
.L_x_515:
[----:B------:R-:W-:Y:S05]  /*c260*/  BSYNC B1 ;  /* 0x0000000000017941 */ /* 0x000fea0003800000 */
.L_x_514:
[----:B0-----:R-:W-:Y:S01]  /*c270*/  @!P3 IMAD R3, R136, R17, R2 ;  /* 0x000000118803b224 */ /* 0x001fe200078e0202 */
[----:B------:R-:W-:Y:S04]  /*c280*/  BSSY B1, `(.L_x_516) ;  /* 0x0000006000017945 */ /* 0x000fe80003800000 */
[----:B------:R0:W-:Y:S01]  /*c290*/  @!P3 STG.E.U8 desc[UR36][R6.64+0xe0], R3 ;  /* 0x0000e0030600b986 */ /* 0x0001e2000c101124 */
[----:B------:R-:W-:Y:S05]  /*c2a0*/  @P5 BRA `(.L_x_517) ;  /* 0x00000000000c5947 */ /* 0x000fea0003800000 */
[----:B------:R-:W0:Y:S02]  /*c2b0*/  LDG.E.U8 R16, desc[UR36][R14.64+0xe1] ;  /* 0x0000e1240e107981 */ /* 0x000e24000c1e1100 */
[----:B0-----:R-:W-:-:S05]  /*c2c0*/  PRMT R3, R16, 0x8880, RZ ;  /* 0x0000888010037816 */ /* 0x001fca00000000ff */
[----:B------:R-:W-:-:S07]  /*c2d0*/  IMAD R2, R3, R18, RZ ;  /* 0x0000001203027224 */ /* 0x000fce00078e02ff */
.L_x_517:
[----:B------:R-:W-:Y:S05]  /*c2e0*/  BSYNC B1 ;  /* 0x0000000000017941 */ /* 0x000fea0003800000 */
.L_x_516:
[----:B------:R-:W-:Y:S01]  /*c2f0*/  @!P5 IMAD R137, R137, R17, R2 ;  /* 0x000000118989d224 */ /* 0x000fe200078e0202 */
[----:B------:R-:W-:Y:S04]  /*c300*/  BSSY B1, `(.L_x_518) ;  /* 0x0000006000017945 */ /* 0x000fe80003800000 */
[----:B------:R0:W-:Y:S01]  /*c310*/  @!P5 STG.E.U8 desc[UR36][R6.64+0xe1], R137 ;  /* 0x0000e1890600d986 */ /* 0x0001e2000c101124 */
[----:B------:R-:W-:Y:S05]  /*c320*/  @P6 BRA `(.L_x_519) ;  /* 0x00000000000c6947 */ /* 0x000fea0003800000 */
[----:B------:R-:W0:Y:S02]  /*c330*/  LDG.E.U8 R16, desc[UR36][R156.64+0xe0] ;  /* 0x0000e0249c107981 */ /* 0x000e24000c1e1100 */
[----:B0-----:R-:W-:-:S05]  /*c340*/  PRMT R3, R16, 0x8880, RZ ;  /* 0x0000888010037816 */ /* 0x001fca00000000ff */
[----:B------:R-:W-:-:S07]  /*c350*/  IMAD R2, R3, R18, RZ ;  /* 0x0000001203027224 */ /* 0x000fce00078e02ff */
.L_x_519:
[----:B------:R-:W-:Y:S05]  /*c360*/  BSYNC B1 ;  /* 0x0000000000017941 */ /* 0x000fea0003800000 */
.L_x_518:
[----:B0-----:R-:W-:Y:S01]  /*c370*/  @!P6 IMAD R3, R138, R17, R2 ;  /* 0x000000118a03e224 */ /* 0x001fe200078e0202 */
[----:B------:R-:W-:Y:S04]  /*c380*/  BSSY B1, `(.L_x_520) ;  /* 0x0000006000017945 */ /* 0x000fe80003800000 */
[----:B------:R0:W-:Y:S01]  /*c390*/  @!P6 STG.E.U8 desc[UR36][R8.64+0xe0], R3 ;  /* 0x0000e0030800e986 */ /* 0x0001e2000c101124 */
[----:B------:R-:W-:Y:S05]  /*c3a0*/  @P1 BRA `(.L_x_521) ;  /* 0x00000000000c1947 */ /* 0x000fea0003800000 */
[----:B------:R-:W0:Y:S02]  /*c3b0*/  LDG.E.U8 R16, desc[UR36][R156.64+0xe1] ;  /* 0x0000e1249c107981 */ /* 0x000e24000c1e1100 */
[----:B0-----:R-:W-:-:S05]  /*c3c0*/  PRMT R3, R16, 0x8880, RZ ;  /* 0x0000888010037816 */ /* 0x001fca00000000ff */
[----:B------:R-:W-:-:S07]  /*c3d0*/  IMAD R2, R3, R18, RZ ;  /* 0x0000001203027224 */ /* 0x000fce00078e02ff */
.L_x_521:
[----:B------:R-:W-:Y:S05]  /*c3e0*/  BSYNC B1 ;  /* 0x0000000000017941 */ /* 0x000fea0003800000 */
.L_x_520:
        /* <DEDUP_REMOVED lines=12> */
.L_x_523:
[----:B------:R-:W-:Y:S05]  /*c4b0*/  BSYNC B1 ;  /* 0x0000000000017941 */ /* 0x000fea0003800000 */
.L_x_522:
[----:B0-----:R-:W-:Y:S01]  /*c4c0*/  @!P5 IMAD R3, R140, R17, R2 ;  /* 0x000000118c03d224 */ /* 0x001fe200078e0202 */
[----:B------:R-:W-:Y:S04]  /*c4d0*/  BSSY B1, `(.L_x_524) ;  /* 0x0000006000017945 */ /* 0x000fe80003800000 */
[----:B------:R0:W-:Y:S01]  /*c4e0*/  @!P5 STG.E.U8 desc[UR36][R6.64+0xe8], R3 ;  /* 0x0000e8030600d986 */ /* 0x0001e2000c101124 */
[----:B------:R-:W-:Y:S05]  /*c4f0*/  @P3 BRA `(.L_x_525) ;  /* 0x00000000000c3947 */ /* 0x000fea0003800000 */
[----:B------:R-:W0:Y:S02]  /*c500*/  LDG.E.U8 R16, desc[UR36][R14.64+0xe9] ;  /* 0x0000e9240e107981 */ /* 0x000e24000c1e1100 */
[----:B0-----:R-:W-:-:S05]  /*c510*/  PRMT R3, R16, 0x8880, RZ ;  /* 0x0000888010037816 */ /* 0x001fca00000000ff */
[----:B------:R-:W-:-:S07]  /*c520*/  IMAD R2, R3, R18, RZ ;  /* 0x0000001203027224 */ /* 0x000fce00078e02ff */
.L_x_525:
[----:B------:R-:W-:Y:S05]  /*c530*/  BSYNC B1 ;  /* 0x0000000000017941 */ /* 0x000fea0003800000 */
.L_x_524:
[----:B------:R-:W-:Y:S01]  /*c540*/  @!P3 IMAD R141, R141, R17, R2 ;  /* 0x000000118d8db224 */ /* 0x000fe200078e0202 */
[----:B------:R-:W-:Y:S04]  /*c550*/  BSSY B1, `(.L_x_526) ;  /* 0x0000006000017945 */ /* 0x000fe80003800000 */
[----:B------:R0:W-:Y:S01]  /*c560*/  @!P3 STG.E.U8 desc[UR36][R6.64+0xe9], R141 ;  /* 0x0000e98d0600b986 */ /* 0x0001e2000c101124 */
[----:B------:R-:W-:Y:S05]  /*c570*/  @P1 BRA `(.L_x_527) ;  /* 0x00000000000c1947 */ /* 0x000fea0003800000 */
[----:B------:R-:W0:Y:S02]  /*c580*/  LDG.E.U8 R16, desc[UR36][R156.64+0xe8] ;  /* 0x0000e8249c107981 */ /* 0x000e24000c1e1100 */
[----:B0-----:R-:W-:-:S05]  /*c590*/  PRMT R3, R16, 0x8880, RZ ;  /* 0x0000888010037816 */ /* 0x001fca00000000ff */
[----:B------:R-:W-:-:S07]  /*c5a0*/  IMAD R2, R3, R18, RZ ;  /* 0x0000001203027224 */ /* 0x000fce00078e02ff */
.L_x_527:
[----:B------:R-:W-:Y:S05]  /*c5b0*/  BSYNC B1 ;  /* 0x0000000000017941 */ /* 0x000fea0003800000 */
.L_x_526:
[----:B0-----:R-:W-:Y:S01]  /*c5c0*/  @!P1 IMAD R3, R142, R17, R2 ;  /* 0x000000118e039224 */ /* 0x001fe200078e0202 */
[----:B------:R-:W-:Y:S04]  /*c5d0*/  BSSY B1, `(.L_x_528) ;  /* 0x0000006000017945 */ /* 0x000fe80003800000 */
[----:B------:R0:W-:Y:S01]  /*c5e0*/  @!P1 STG.E.U8 desc[UR36][R8.64+0xe8], R3 ;  /* 0x0000e80308009986 */ /* 0x0001e2000c101124 */
[----:B------:R-:W-:Y:S05]  /*c5f0*/  @P6 BRA `(.L_x_529) ;  /* 0x00000000000c6947 */ /* 0x000fea0003800000 */
[----:B------:R-:W0:Y:S02]  /*c600*/  LDG.E.U8 R16, desc[UR36][R156.64+0xe9] ;  /* 0x0000e9249c107981 */ /* 0x000e24000c1e1100 */
[----:B0-----:R-:W-:-:S05]  /*c610*/  PRMT R3, R16, 0x8880, RZ ;  /* 0x0000888010037816 */ /* 0x001fca00000000ff */
[----:B------:R-:W-:-:S07]  /*c620*/  IMAD R2, R3, R18, RZ ;  /* 0x0000001203027224 */ /* 0x000fce00078e02ff */
.L_x_529:
[----:B------:R-:W-:Y:S05]  /*c630*/  BSYNC B1 ;  /* 0x0000000000017941 */ /* 0x000fea0003800000 */
.L_x_528:
[----:B------:R-:W-:Y:S01]  /*c640*/  @!P6 IMAD R143, R143, R17, R2 ;  /* 0x000000118f8fe224 */ /* 0x000fe200078e0202 */
[----:B------:R-:W-:Y:S04]  /*c650*/  BSSY B1, `(.L_x_530) ;  /* 0x0000006000017945 */ /* 0x000fe80003800000 */
[----:B------:R0:W-:Y:S01]  /*c660*/  @!P6 STG.E.U8 desc[UR36][R8.64+0xe9], R143 ;  /* 0x0000e98f0800e986 */ /* 0x0001e2000c101124 */
[----:B------:R-:W-:Y:S05]  /*c670*/  @P4 BRA `(.L_x_531) ;  /* 0x00000000000c4947 */ /* 0x000fea0003800000 */
[----:B------:R-:W0:Y:S02]  /*c680*/  LDG.E.U8 R16, desc[UR36][R14.64+0xf0] ;  /* 0x0000f0240e107981 */ /* 0x000e24000c1e1100 */
[----:B0-----:R-:W-:-:S05]  /*c690*/  PRMT R3, R16, 0x8880, RZ ;  /* 0x0000888010037816 */ /* 0x001fca00000000ff */
[----:B------:R-:W-:-:S07]  /*c6a0*/  IMAD R2, R3, R18, RZ ;  /* 0x0000001203027224 */ /* 0x000fce00078e02ff */
.L_x_531:
[----:B------:R-:W-:Y:S05]  /*c6b0*/  BSYNC B1 ;  /* 0x0000000000017941 */ /* 0x000fea0003800000 */
.L_x_530:
[----:B------:R-:W-:Y:S01]  /*c6c0*/  ISETP.LT.OR P3, PT, R0, 0xf2, !P2 ;  /* 0x000000f20000780c */ /* 0x000fe20005761670 */
[----:B0-----:R-:W-:Y:S01]  /*c6d0*/  @!P4 IMAD R3, R144, R17, R2 ;  /* 0x000000119003c224 */ /* 0x001fe200078e0202 */
[----:B------:R-:W-:Y:S01]  /*c6e0*/  BSSY B1, `(.L_x_532) ;  /* 0x000000b000017945 */ /* 0x000fe20003800000 */
[C---:B------:R-:W-:Y:S02]  /*c6f0*/  ISETP.LT.OR P1, PT, R0.reuse, 0xf1, !P0 ;  /* 0x000000f10000780c */ /* 0x040fe40004721670 */
[C---:B------:R-:W-:Y:S01]  /*c700*/  ISETP.LT.OR P5, PT, R0.reuse, 0xf2, !P0 ;  /* 0x000000f20000780c */ /* 0x040fe200047a1670 */
[----:B------:R0:W-:Y:S01]  /*c710*/  @!P4 STG.E.U8 desc[UR36][R6.64+0xf0], R3 ;  /* 0x0000f0030600c986 */ /* 0x0001e2000c101124 */
[C---:B------:R-:W-:Y:S02]  /*c720*/  ISETP.LT.OR P4, PT, R0.reuse, 0xf9, !P2 ;  /* 0x000000f90000780c */ /* 0x040fe40005781670 */
[C---:B------:R-:W-:Y:S02]  /*c730*/  ISETP.LT.OR P2, PT, R0.reuse, 0xfa, !P2 ;  /* 0x000000fa0000780c */ /* 0x040fe40005741670 */
[----:B------:R-:W-:-:S02]  /*c740*/  ISETP.LT.OR P6, PT, R0, 0xf9, !P0 ;  /* 0x000000f90000780c */ /* 0x000fc400047c1670 */
[----:B------:R-:W-:Y:S11]  /*c750*/  @P3 BRA `(.L_x_533) ;  /* 0x00000000000c3947 */ /* 0x000ff60003800000 */
[----:B------:R-:W0:Y:S02]  /*c760*/  LDG.E.U8 R16, desc[UR36][R14.64+0xf1] ;  /* 0x0000f1240e107981 */ /* 0x000e24000c1e1100 */
[----:B0-----:R-:W-:-:S05]  /*c770*/  PRMT R3, R16, 0x8880, RZ ;  /* 0x0000888010037816 */ /* 0x001fca00000000ff */
[----:B------:R-:W-:-:S07]  /*c780*/  IMAD R2, R3, R18, RZ ;  /* 0x0000001203027224 */ /* 0x000fce00078e02ff */
.L_x_533:
[----:B------:R-:W-:Y:S05]  /*c790*/  BSYNC B1 ;  /* 0x0000000000017941 */ /* 0x000fea0003800000 */
.L_x_532:
[----:B------:R-:W-:Y:S01]  /*c7a0*/  @!P3 IMAD R145, R145, R17, R2 ;  /* 0x000000119191b224 */ /* 0x000fe200078e0202 */
[----:B------:R-:W-:Y:S04]  /*c7b0*/  BSSY B1, `(.L_x_534) ;  /* 0x0000006000017945 */ /* 0x000fe80003800000 */
[----:B------:R0:W-:Y:S01]  /*c7c0*/  @!P3 STG.E.U8 desc[UR36][R6.64+0xf1], R145 ;  /* 0x0000f1910600b986 */ /* 0x0001e2000c101124 */
[----:B------:R-:W-:Y:S05]  /*c7d0*/  @P1 BRA `(.L_x_535) ;  /* 0x00000000000c1947 */ /* 0x000fea0003800000 */
[----:B------:R-:W0:Y:S02]  /*c7e0*/  LDG.E.U8 R16, desc[UR36][R156.64+0xf0] ;  /* 0x0000f0249c107981 */ /* 0x000e24000c1e1100 */
[----:B0-----:R-:W-:-:S05]  /*c7f0*/  PRMT R3, R16, 0x8880, RZ ;  /* 0x0000888010037816 */ /* 0x001fca00000000ff */
[----:B------:R-:W-:-:S07]  /*c800*/  IMAD R2, R3, R18, RZ ;  /* 0x0000001203027224 */ /* 0x000fce00078e02ff */
.L_x_535:
[----:B------:R-:W-:Y:S05]  /*c810*/  BSYNC B1 ;  /* 0x0000000000017941 */ /* 0x000fea0003800000 */
.L_x_534:
[----:B0-----:R-:W-:Y:S01]  /*c820*/  @!P1 IMAD R3, R146, R17, R2 ;  /* 0x0000001192039224 */ /* 0x001fe200078e0202 */
[----:B------:R-:W-:Y:S04]  /*c830*/  BSSY B1, `(.L_x_536) ;  /* 0x0000006000017945 */ /* 0x000fe80003800000 */
[----:B------:R0:W-:Y:S01]  /*c840*/  @!P1 STG.E.U8 desc[UR36][R8.64+0xf0], R3 ;  /* 0x0000f00308009986 */ /* 0x0001e2000c101124 */
[----:B------:R-:W-:Y:S05]  /*c850*/  @P5 BRA `(.L_x_537) ;  /* 0x00000000000c5947 */ /* 0x000fea0003800000 */
[----:B------:R-:W0:Y:S02]  /*c860*/  LDG.E.U8 R16, desc[UR36][R156.64+0xf1] ;  /* 0x0000f1249c107981 */ /* 0x000e24000c1e1100 */
[----:B0-----:R-:W-:-:S05]  /*c870*/  PRMT R3, R16, 0x8880, RZ ;  /* 0x0000888010037816 */ /* 0x001fca00000000ff */
[----:B------:R-:W-:-:S07]  /*c880*/  IMAD R2, R3, R18, RZ ;  /* 0x0000001203027224 */ /* 0x000fce00078e02ff */
.L_x_537:
[----:B------:R-:W-:Y:S05]  /*c890*/  BSYNC B1 ;  /* 0x0000000000017941 */ /* 0x000fea0003800000 */
.L_x_536:
[----:B------:R-:W-:Y:S01]  /*c8a0*/  @!P5 IMAD R147, R147, R17, R2 ;  /* 0x000000119393d224 */ /* 0x000fe200078e0202 */
[----:B------:R-:W-:Y:S04]  /*c8b0*/  BSSY B1, `(.L_x_538) ;  /* 0x0000006000017945 */ /* 0x000fe80003800000 */
[----:B------:R0:W-:Y:S01]  /*c8c0*/  @!P5 STG.E.U8 desc[UR36][R8.64+0xf1], R147 ;  /* 0x0000f1930800d986 */ /* 0x0001e2000c101124 */
[----:B------:R-:W-:Y:S05]  /*c8d0*/  @P4 BRA `(.L_x_539) ;  /* 0x00000000000c4947 */ /* 0x000fea0003800000 */
[----:B------:R-:W0:Y:S02]  /*c8e0*/  LDG.E.U8 R16, desc[UR36][R14.64+0xf8] ;  /* 0x0000f8240e107981 */ /* 0x000e24000c1e1100 */
[----:B0-----:R-:W-:-:S05]  /*c8f0*/  PRMT R3, R16, 0x8880, RZ ;  /* 0x0000888010037816 */ /* 0x001fca00000000ff */
[----:B------:R-:W-:-:S07]  /*c900*/  IMAD R2, R3, R18, RZ ;  /* 0x0000001203027224 */ /* 0x000fce00078e02ff */
.L_x_539:
[----:B------:R-:W-:Y:S05]  /*c910*/  BSYNC B1 ;  /* 0x0000000000017941 */ /* 0x000fea0003800000 */
.L_x_538:
[----:B0-----:R-:W-:Y:S01]  /*c920*/  @!P4 IMAD R3, R148, R17, R2 ;  /* 0x000000119403c224 */ /* 0x001fe200078e0202 */
[----:B------:R-:W-:Y:S04]  /*c930*/  BSSY B1, `(.L_x_540) ;  /* 0x0000006000017945 */ /* 0x000fe80003800000 */
[----:B------:R0:W-:Y:S01]  /*c940*/  @!P4 STG.E.U8 desc[UR36][R6.64+0xf8], R3 ;  /* 0x0000f8030600c986 */ /* 0x0001e2000c101124 */
[----:B------:R-:W-:Y:S05]  /*c950*/  @P2 BRA `(.L_x_541) ;  /* 0x00000000000c2947 */ /* 0x000fea0003800000 */
[----:B------:R-:W0:Y:S02]  /*c960*/  LDG.E.U8 R16, desc[UR36][R14.64+0xf9] ;  /* 0x0000f9240e107981 */ /* 0x000e24000c1e1100 */
[----:B0-----:R-:W-:-:S05]  /*c970*/  PRMT R3, R16, 0x8880, RZ ;  /* 0x0000888010037816 */ /* 0x001fca00000000ff */
[----:B------:R-:W-:-:S07]  /*c980*/  IMAD R2, R3, R18, RZ ;  /* 0x0000001203027224 */ /* 0x000fce00078e02ff */
.L_x_541:
[----:B------:R-:W-:Y:S05]  /*c990*/  BSYNC B1 ;  /* 0x0000000000017941 */ /* 0x000fea0003800000 */
.L_x_540:
[----:B------:R-:W-:Y:S01]  /*c9a0*/  @!P2 IMAD R149, R149, R17, R2 ;  /* 0x000000119595a224 */ /* 0x000fe200078e0202 */
[----:B------:R-:W-:Y:S04]  /*c9b0*/  BSSY B1, `(.L_x_542) ;  /* 0x0000006000017945 */ /* 0x000fe80003800000 */
[----:B------:R0:W-:Y:S01]  /*c9c0*/  @!P2 STG.E.U8 desc[UR36][R6.64+0xf9], R149 ;  /* 0x0000f9950600a986 */ /* 0x0001e2000c101124 */
[----:B------:R-:W-:Y:S05]  /*c9d0*/  @P6 BRA `(.L_x_543) ;  /* 0x00000000000c6947 */ /* 0x000fea0003800000 */
[----:B------:R-:W0:Y:S02]  /*c9e0*/  LDG.E.U8 R16, desc[UR36][R156.64+0xf8] ;  /* 0x0000f8249c107981 */ /* 0x000e24000c1e1100 */
[----:B0-----:R-:W-:-:S05]  /*c9f0*/  PRMT R3, R16, 0x8880, RZ ;  /* 0x0000888010037816 */ /* 0x001fca00000000ff */
[----:B------:R-:W-:-:S07]  /*ca00*/  IMAD R2, R3, R18, RZ ;  /* 0x0000001203027224 */ /* 0x000fce00078e02ff */
.L_x_543:
[----:B------:R-:W-:Y:S05]  /*ca10*/  BSYNC B1 ;  /* 0x0000000000017941 */ /* 0x000fea0003800000 */
.L_x_542:
[----:B0-----:R-:W-:Y:S01]  /*ca20*/  @!P6 IMAD R3, R150, R17, R2 ;  /* 0x000000119603e224 */ /* 0x001fe200078e0202 */
[----:B------:R-:W-:Y:S01]  /*ca30*/  ISETP.LT.OR P0, PT, R0, 0xfa, !P0 ;  /* 0x000000fa0000780c */ /* 0x000fe20004701670 */
[----:B------:R-:W-:Y:S03]  /*ca40*/  BSSY B1, `(.L_x_544) ;  /* 0x0000006000017945 */ /* 0x000fe60003800000 */
[----:B------:R0:W-:Y:S09]  /*ca50*/  @!P6 STG.E.U8 desc[UR36][R8.64+0xf8], R3 ;  /* 0x0000f8030800e986 */ /* 0x0001f2000c101124 */
[----:B------:R-:W-:Y:S05]  /*ca60*/  @P0 BRA `(.L_x_545) ;  /* 0x00000000000c0947 */ /* 0x000fea0003800000 */
[----:B------:R-:W0:Y:S02]  /*ca70*/  LDG.E.U8 R16, desc[UR36][R156.64+0xf9] ;  /* 0x0000f9249c107981 */ /* 0x000e24000c1e1100 */
[----:B0-----:R-:W-:-:S05]  /*ca80*/  PRMT R3, R16, 0x8880, RZ ;  /* 0x0000888010037816 */ /* 0x001fca00000000ff */
[----:B------:R-:W-:-:S07]  /*ca90*/  IMAD R2, R3, R18, RZ ;  /* 0x0000001203027224 */ /* 0x000fce00078e02ff */
.L_x_545:
[----:B------:R-:W-:Y:S05]  /*caa0*/  BSYNC B1 ;  /* 0x0000000000017941 */ /* 0x000fea0003800000 */
.L_x_544:
[----:B------:R-:W-:Y:S01]  /*cab0*/  IMAD R151, R151, R17, R2 ;  /* 0x0000001197977224 */ /* 0x000fe200078e0202 */
[----:B------:R-:W-:Y:S06]  /*cac0*/  @P0 BRA `(.L_x_546) ;  /* 0x0000003800180947 */ /* 0x000fec0003800000 */
[----:B------:R0:W-:Y:S01]  /*cad0*/  STG.E.U8 desc[UR36][R8.64+0xf9], R151 ;  /* 0x0000f99708007986 */ /* 0x0001e2000c101124 */
[----:B------:R-:W-:Y:S05]  /*cae0*/  BRA `(.L_x_546) ;  /* 0x0000003800107947 */ /* 0x000fea0003800000 */
.L_x_33:
[----:B------:R-:W2:Y:S04]  /*caf0*/  LDL.LU R2, [R1] ;  /* 0x0000000001027983 */ /* 0x000ea80000300800 */
[----:B------:R-:W3:Y:S04]  /*cb00*/  LDL.LU R3, [R1+0xc] ;  /* 0x00000c0001037983 */ /* 0x000ee80000300800 */
[----:B------:R-:W4:Y:S04]  /*cb10*/  LDL.LU R12, [R1+0x14] ;  /* 0x00001400010c7983 */ /* 0x000f280000300800 */
[----:B------:R-:W5:Y:S04]  /*cb20*/  LDL.LU R13, [R1+0x98] ;  /* 0x00009800010d7983 */ /* 0x000f680000300800 */
        /* <DEDUP_REMOVED lines=61> */
[----:B------:R-:W5:Y:S01]  /*cf00*/  LDL.LU R178, [R1+0x194] ;  /* 0x0001940001b27983 */ /* 0x000f620000300800 */
[----:B------:R-:W-:-:S03]  /*cf10*/  ISETP.GE.AND P0, PT, R154, 0x1, PT ;  /* 0x000000019a00780c */ /* 0x000fc60003f06270 */
[----:B------:R-:W5:Y:S04]  /*cf20*/  LDL.LU R177, [R1+0x198] ;  /* 0x0001980001b17983 */ /* 0x000f680000300800 */
[----:B------:R-:W5:Y:S04]  /*cf30*/  LDL.LU R176, [R1+0x19c] ;  /* 0x00019c0001b07983 */ /* 0x000f680000300800 */
[----:B------:R-:W5:Y:S04]  /*cf40*/  LDL.LU R175, [R1+0x1a0] ;  /* 0x0001a00001af7983 */ /* 0x000f680000300800 */
[----:B------:R-:W5:Y:S01]  /*cf50*/  LDL.LU R174, [R1+0x1a4] ;  /* 0x0001a40001ae7983 */ /* 0x000f620000300800 */
[----:B------:R-:W-:-:S03]  /*cf60*/  ISETP.LT.OR P1, PT, R0, 0x1, !P0 ;  /* 0x000000010000780c */ /* 0x000fc60004721670 */
        /* <DEDUP_REMOVED lines=13> */
[----:B--2---:R-:W-:-:S03]  /*d040*/  @!P1 IMAD R2, R2, R17, RZ ;  /* 0x0000001102029224 */ /* 0x004fc600078e02ff */
[----:B------:R-:W2:Y:S04]  /*d050*/  LDL.LU R160, [R1+0x1dc] ;  /* 0x0001dc0001a07983 */ /* 0x000ea80000300800 */
        /* <DEDUP_REMOVED lines=8> */
[----:B------:R0:W-:Y:S04]  /*d0e0*/  @!P1 STG.E.U8 desc[UR36][R4.64], R2 ;  /* 0x0000000204009986 */ /* 0x0001e8000c101124 */
[----:B0-----:R-:W3:Y:S01]  /*d0f0*/  LDL.LU R2, [R1+0x4] ;  /* 0x0000040001027983 */ /* 0x001ee20000300800 */
[----:B------:R-:W-:-:S02]  /*d100*/  ISETP.LT.OR P1, PT, R0, 0x2, !P0 ;  /* 0x000000020000780c */ /* 0x000fc40004721670 */
[----:B------:R-:W-:-:S11]  /*d110*/  ISETP.GE.AND P2, PT, R154, 0x9, PT ;  /* 0x000000099a00780c */ /* 0x000fd60003f46270 */
[----:B---3--:R-:W-:-:S05]  /*d120*/  @!P1 IMAD R2, R2, R17, RZ ;  /* 0x0000001102029224 */ /* 0x008fca00078e02ff */
[----:B------:R0:W-:Y:S04]  /*d130*/  @!P1 STG.E.U8 desc[UR36][R4.64+0x1], R2 ;  /* 0x0000010204009986 */ /* 0x0001e8000c101124 */
[----:B0-----:R-:W3:Y:S01]  /*d140*/  LDL.LU R2, [R1+0x8] ;  /* 0x0000080001027983 */ /* 0x001ee20000300800 */
[C---:B------:R-:W-:Y:S02]  /*d150*/  ISETP.LT.OR P1, PT, R0.reuse, 0x1, !P2 ;  /* 0x000000010000780c */ /* 0x040fe40005721670 */
[C---:B------:R-:W-:Y:S02]  /*d160*/  ISETP.LT.OR P3, PT, R0.reuse, 0x2, !P2 ;  /* 0x000000020000780c */ /* 0x040fe40005761670 */
[----:B------:R-:W-:-:S09]  /*d170*/  ISETP.LT.OR P4, PT, R0, 0x9, !P0 ;  /* 0x000000090000780c */ /* 0x000fd20004781670 */
[----:B---3--:R-:W-:-:S05]  /*d180*/  @!P1 IMAD R2, R2, R17, RZ ;  /* 0x0000001102029224 */ /* 0x008fca00078e02ff */
[----:B------:R0:W-:Y:S04]  /*d190*/  @!P1 STG.E.U8 desc[UR36][R10.64], R2 ;  /* 0x000000020a009986 */ /* 0x0001e8000c101124 */
[----:B0-----:R-:W3:Y:S01]  /*d1a0*/  LDL.LU R2, [R1+0x10] ;  /* 0x0000100001027983 */ /* 0x001ee20000300800 */
[----:B------:R-:W-:Y:S01]  /*d1b0*/  @!P3 IMAD R3, R3, R17, RZ ;  /* 0x000000110303b224 */ /* 0x000fe200078e02ff */
[C---:B------:R-:W-:Y:S02]  /*d1c0*/  ISETP.LT.OR P1, PT, R0.reuse, 0xa, !P0 ;  /* 0x0000000a0000780c */ /* 0x040fe40004721670 */
[C---:B------:R-:W-:Y:S02]  /*d1d0*/  ISETP.LT.OR P5, PT, R0.reuse, 0x9, !P2 ;  /* 0x000000090000780c */ /* 0x040fe400057a1670 */
[----:B------:R0:W-:Y:S01]  /*d1e0*/  @!P3 STG.E.U8 desc[UR36][R10.64+0x1], R3 ;  /* 0x000001030a00b986 */ /* 0x0001e2000c101124 */
[----:B------:R-:W-:-:S03]  /*d1f0*/  ISETP.LT.OR P6, PT, R0, 0xa, !P2 ;  /* 0x0000000a0000780c */ /* 0x000fc600057c1670 */
[----:B0-----:R-:W5:Y:S01]  /*d200*/  LDL.LU R3, [R1+0x18] ;  /* 0x0000180001037983 */ /* 0x001f620000300800 */
[----:B---3--:R-:W-:-:S05]  /*d210*/  @!P4 IMAD R2, R2, R17, RZ ;  /* 0x000000110202c224 */ /* 0x008fca00078e02ff */
[----:B------:R0:W-:Y:S04]  /*d220*/  @!P4 STG.E.U8 desc[UR36][R4.64+0x8], R2 ;  /* 0x000008020400c986 */ /* 0x0001e8000c101124 */
[----:B0-----:R-:W3:Y:S01]  /*d230*/  LDL.LU R2, [R1+0x1c] ;  /* 0x00001c0001027983 */ /* 0x001ee20000300800 */
[-C--:B----4-:R-:W-:Y:S02]  /*d240*/  @!P1 IMAD R12, R12, R17.reuse, RZ ;  /* 0x000000110c0c9224 */ /* 0x090fe400078e02ff */
[----:B-----5:R-:W-:-:S03]  /*d250*/  @!P5 IMAD R3, R3, R17, RZ ;  /* 0x000000110303d224 */ /* 0x020fc600078e02ff */
[----:B------:R0:W-:Y:S04]  /*d260*/  @!P1 STG.E.U8 desc[UR36][R4.64+0x9], R12 ;  /* 0x0000090c04009986 */ /* 0x0001e8000c101124 */
[----:B------:R1:W-:Y:S04]  /*d270*/  @!P5 STG.E.U8 desc[UR36][R10.64+0x8], R3 ;  /* 0x000008030a00d986 */ /* 0x0003e8000c101124 */
[----:B0-----:R-:W4:Y:S04]  /*d280*/  LDL.LU R12, [R1+0x28] ;  /* 0x00002800010c7983 */ /* 0x001f280000300800 */
[----:B-1----:R-:W5:Y:S01]  /*d290*/  LDL.LU R3, [R1+0x20] ;  /* 0x0000200001037983 */ /* 0x002f620000300800 */
[----:B---3--:R-:W-:-:S05]  /*d2a0*/  @!P6 IMAD R2, R2, R17, RZ ;  /* 0x000000110202e224 */ /* 0x008fca00078e02ff */
[----:B------:R0:W-:Y:S04]  /*d2b0*/  @!P6 STG.E.U8 desc[UR36][R10.64+0x9], R2 ;  /* 0x000009020a00e986 */ /* 0x0001e8000c101124 */
[----:B0-----:R-:W3:Y:S01]  /*d2c0*/  LDL.LU R2, [R1+0x24] ;  /* 0x0000240001027983 */ /* 0x001ee20000300800 */
[C---:B------:R-:W-:Y:S02]  /*d2d0*/  ISETP.LT.OR P3, PT, R0.reuse, 0x11, !P0 ;  /* 0x000000110000780c */ /* 0x040fe40004761670 */
[----:B------:R-:W-:-:S11]  /*d2e0*/  ISETP.LT.OR P4, PT, R0, 0x12, !P0 ;  /* 0x000000120000780c */ /* 0x000fd60004781670 */
[----:B-----5:R-:W-:-:S05]  /*d2f0*/  @!P3 IMAD R3, R3, R17, RZ ;  /* 0x000000110303b224 */ /* 0x020fca00078e02ff */
[----:B------:R0:W-:Y:S04]  /*d300*/  @!P3 STG.E.U8 desc[UR36][R4.64+0x10], R3 ;  /* 0x000010030400b986 */ /* 0x0001e8000c101124 */
[----:B0-----:R-:W5:Y:S01]  /*d310*/  LDL.LU R3, [R1+0x2c] ;  /* 0x00002c0001037983 */ /* 0x001f620000300800 */
[----:B---3--:R-:W-:-:S05]  /*d320*/  @!P4 IMAD R2, R2, R17, RZ ;  /* 0x000000110202c224 */ /* 0x008fca00078e02ff */
[----:B------:R0:W-:Y:S04]  /*d330*/  @!P4 STG.E.U8 desc[UR36][R4.64+0x11], R2 ;  /* 0x000011020400c986 */ /* 0x0001e8000c101124 */
[----:B0-----:R-:W3:Y:S01]  /*d340*/  LDL.LU R2, [R1+0x30] ;  /* 0x0000300001027983 */ /* 0x001ee20000300800 */
[C---:B------:R-:W-:Y:S02]  /*d350*/  ISETP.LT.OR P1, PT, R0.reuse, 0x11, !P2 ;  /* 0x000000110000780c */ /* 0x040fe40005721670 */
[C---:B------:R-:W-:Y:S02]  /*d360*/  ISETP.LT.OR P5, PT, R0.reuse, 0x12, !P2 ;  /* 0x000000120000780c */ /* 0x040fe400057a1670 */
[----:B------:R-:W-:-:S09]  /*d370*/  ISETP.LT.OR P6, PT, R0, 0x19, !P0 ;  /* 0x000000190000780c */ /* 0x000fd200047c1670 */
        /* <DEDUP_REMOVED lines=43> */
[----:B-----5:R-:W-:-:S05]  /*d630*/  @!P6 IMAD R3, R3, R17, RZ ;  /* 0x000000110303e224 */ /* 0x020fca00078e02ff */
[----:B------:R0:W-:Y:S04]  /*d640*/  @!P6 STG.E.U8 desc[UR36][R4.64+0x29], R3 ;  /* 0x000029030400e986 */ /* 0x0001e8000c101124 */
[----:B0-----:R-:W5:Y:S01]  /*d650*/  LDL.LU R3, [R1+0x5c] ;  /* 0x00005c0001037983 */ /* 0x001f620000300800 */
        /* <DEDUP_REMOVED lines=48> */
[----:B------:R-:W-:-:S13]  /*d960*/  ISETP.LT.OR P5, PT, R0, 0x42, !P2 ;  /* 0x000000420000780c */ /* 0x000fda00057a1670 */
[----:B----4-:R-:W-:-:S05]  /*d970*/  @!P5 IMAD R12, R12, R17, RZ ;  /* 0x000000110c0cd224 */ /* 0x010fca00078e02ff */
[----:B------:R-:W-:Y:S01]  /*d980*/  @!P5 STG.E.U8 desc[UR36][R10.64+0x41], R12 ;  /* 0x0000410c0a00d986 */ /* 0x000fe2000c101124 */
[----:B---3--:R-:W-:-:S05]  /*d990*/  @!P4 IMAD R2, R2, R17, RZ ;  /* 0x000000110202c224 */ /* 0x008fca00078e02ff */
[----:B------:R0:W-:Y:S04]  /*d9a0*/  @!P4 STG.E.U8 desc[UR36][R10.64+0x40], R2 ;  /* 0x000040020a00c986 */ /* 0x0001e8000c101124 */
[----:B0-----:R-:W3:Y:S04]  /*d9b0*/  LDL.LU R2, [R1+0x90] ;  /* 0x0000900001027983 */ /* 0x001ee80000300800 */
[----:B------:R-:W4:Y:S01]  /*d9c0*/  LDL.LU R12, [R1+0xac] ;  /* 0x0000ac00010c7983 */ /* 0x000f220000300800 */
[C---:B------:R-:W-:Y:S02]  /*d9d0*/  ISETP.LT.OR P6, PT, R0.reuse, 0x49, !P0 ;  /* 0x000000490000780c */ /* 0x040fe400047c1670 */
[----:B------:R-:W-:-:S02]  /*d9e0*/  ISETP.LT.OR P1, PT, R0, 0x4a, !P0 ;  /* 0x0000004a0000780c */ /* 0x000fc40004721670 */
[C---:B------:R-:W-:Y:S02]  /*d9f0*/  ISETP.LT.OR P3, PT, R0.reuse, 0x49, !P2 ;  /* 0x000000490000780c */ /* 0x040fe40005761670 */
[C---:B------:R-:W-:Y:S02]  /*da00*/  ISETP.LT.OR P4, PT, R0.reuse, 0x4a, !P2 ;  /* 0x0000004a0000780c */ /* 0x040fe40005781670 */
[----:B------:R-:W-:-:S07]  /*da10*/  ISETP.LT.OR P5, PT, R0, 0x51, !P0 ;  /* 0x000000510000780c */ /* 0x000fce00047a1670 */
[----:B-----5:R-:W-:-:S05]  /*da20*/  @!P1 IMAD R3, R3, R17, RZ ;  /* 0x0000001103039224 */ /* 0x020fca00078e02ff */
[----:B------:R4:W-:Y:S01]  /*da30*/  @!P1 STG.E.U8 desc[UR36][R4.64+0x49], R3 ;  /* 0x0000490304009986 */ /* 0x0009e2000c101124 */
[----:B------:R-:W-:Y:S01]  /*da40*/  ISETP.LT.OR P1, PT, R0, 0x51, !P2 ;  /* 0x000000510000780c */ /* 0x000fe20005721670 */
[-C--:B------:R-:W-:Y:S02]  /*da50*/  @!P3 IMAD R13, R13, R17.reuse, RZ ;  /* 0x000000110d0db224 */ /* 0x080fe400078e02ff */
[-C--:B------:R-:W-:Y:S02]  /*da60*/  @!P4 IMAD R15, R15, R17.reuse, RZ ;  /* 0x000000110f0fc224 */ /* 0x080fe400078e02ff */
[----:B------:R-:W-:-:S08]  /*da70*/  @!P5 IMAD R21, R21, R17, RZ ;  /* 0x000000111515d224 */ /* 0x000fd000078e02ff */
[-C--:B------:R-:W-:Y:S02]  /*da80*/  @!P1 IMAD R153, R153, R17.reuse, RZ ;  /* 0x0000001199999224 */ /* 0x080fe400078e02ff */
[----:B---3--:R-:W-:-:S05]  /*da90*/  @!P6 IMAD R2, R2, R17, RZ ;  /* 0x000000110202e224 */ /* 0x008fca00078e02ff */
[----:B------:R-:W-:Y:S01]  /*daa0*/  @!P6 STG.E.U8 desc[UR36][R4.64+0x48], R2 ;  /* 0x000048020400e986 */ /* 0x000fe2000c101124 */
[----:B------:R-:W-:-:S03]  /*dab0*/  ISETP.LT.OR P6, PT, R0, 0x52, !P0 ;  /* 0x000000520000780c */ /* 0x000fc600047c1670 */
[----:B------:R0:W-:Y:S01]  /*dac0*/  @!P3 STG.E.U8 desc[UR36][R10.64+0x48], R13 ;  /* 0x0000480d0a00b986 */ /* 0x0001e2000c101124 */
[----:B------:R-:W-:-:S03]  /*dad0*/  ISETP.LT.OR P3, PT, R0, 0x52, !P2 ;  /* 0x000000520000780c */ /* 0x000fc60005761670 */
[----:B------:R1:W-:Y:S01]  /*dae0*/  @!P4 STG.E.U8 desc[UR36][R10.64+0x49], R15 ;  /* 0x0000490f0a00c986 */ /* 0x0003e2000c101124 */
[----:B------:R-:W-:-:S05]  /*daf0*/  ISETP.LT.OR P4, PT, R0, 0x59, !P0 ;  /* 0x000000590000780c */ /* 0x000fca0004781670 */
[----:B------:R-:W-:Y:S01]  /*db00*/  @!P6 IMAD R23, R23, R17, RZ ;  /* 0x000000111717e224 */ /* 0x000fe200078e02ff */
[----:B------:R3:W-:Y:S01]  /*db10*/  @!P5 STG.E.U8 desc[UR36][R4.64+0x50], R21 ;  /* 0x000050150400d986 */ /* 0x0007e2000c101124 */
[----:B------:R-:W-:-:S03]  /*db20*/  ISETP.LT.OR P5, PT, R0, 0x5a, !P0 ;  /* 0x0000005a0000780c */ /* 0x000fc600047a1670 */
[----:B------:R5:W-:Y:S01]  /*db30*/  @!P6 STG.E.U8 desc[UR36][R4.64+0x51], R23 ;  /* 0x000051170400e986 */ /* 0x000be2000c101124 */
[----:B------:R-:W-:-:S03]  /*db40*/  ISETP.LT.OR P6, PT, R0, 0x59, !P2 ;  /* 0x000000590000780c */ /* 0x000fc600057c1670 */
[----:B------:R-:W-:Y:S01]  /*db50*/  @!P1 STG.E.U8 desc[UR36][R10.64+0x50], R153 ;  /* 0x000050990a009986 */ /* 0x000fe2000c101124 */
[----:B------:R-:W-:Y:S01]  /*db60*/  ISETP.LT.OR P1, PT, R0, 0x5a, !P2 ;  /* 0x0000005a0000780c */ /* 0x000fe20005721670 */
[-C--:B----4-:R-:W-:Y:S02]  /*db70*/  @!P3 IMAD R3, R12, R17.reuse, RZ ;  /* 0x000000110c03b224 */ /* 0x090fe400078e02ff */
[-C--:B0-----:R-:W-:Y:S02]  /*db80*/  @!P4 IMAD R13, R235, R17.reuse, RZ ;  /* 0x00000011eb0dc224 */ /* 0x081fe400078e02ff */
[-C--:B-1----:R-:W-:Y:S01]  /*db90*/  @!P5 IMAD R15, R234, R17.reuse, RZ ;  /* 0x00000011ea0fd224 */ /* 0x082fe200078e02ff */
[----:B------:R0:W-:Y:S03]  /*dba0*/  @!P3 STG.E.U8 desc[UR36][R10.64+0x51], R3 ;  /* 0x000051030a00b986 */ /* 0x0001e6000c101124 */
[----:B---3--:R-:W-:Y:S01]  /*dbb0*/  @!P6 IMAD R21, R233, R17, RZ ;  /* 0x00000011e915e224 */ /* 0x008fe200078e02ff */
[----:B------:R1:W-:Y:S01]  /*dbc0*/  @!P4 STG.E.U8 desc[UR36][R4.64+0x58], R13 ;  /* 0x0000580d0400c986 */ /* 0x0003e2000c101124 */
[----:B------:R-:W-:-:S02]  /*dbd0*/  ISETP.LT.OR P3, PT, R0, 0x61, !P0 ;  /* 0x000000610000780c */ /* 0x000fc40004761670 */
[----:B-----5:R-:W-:Y:S01]  /*dbe0*/  @!P1 IMAD R23, R232, R17, RZ ;  /* 0x00000011e8179224 */ /* 0x020fe200078e02ff */
[C---:B------:R-:W-:Y:S01]  /*dbf0*/  ISETP.LT.OR P4, PT, R0.reuse, 0x62, !P0 ;  /* 0x000000620000780c */ /* 0x040fe20004781670 */
[----:B------:R3:W-:Y:S01]  /*dc00*/  @!P5 STG.E.U8 desc[UR36][R4.64+0x59], R15 ;  /* 0x0000590f0400d986 */ /* 0x0007e2000c101124 */
[----:B------:R-:W-:-:S03]  /*dc10*/  ISETP.LT.OR P5, PT, R0, 0x61, !P2 ;  /* 0x000000610000780c */ /* 0x000fc600057a1670 */
[----:B------:R4:W-:Y:S01]  /*dc20*/  @!P6 STG.E.U8 desc[UR36][R10.64+0x58], R21 ;  /* 0x000058150a00e986 */ /* 0x0009e2000c101124 */
[----:B------:R-:W-:-:S03]  /*dc30*/  ISETP.LT.OR P6, PT, R0, 0x62, !P2 ;  /* 0x000000620000780c */ /* 0x000fc600057c1670 */
[----:B------:R-:W-:Y:S01]  /*dc40*/  @!P1 STG.E.U8 desc[UR36][R10.64+0x59], R23 ;  /* 0x000059170a009986 */ /* 0x000fe2000c101124 */
[----:B------:R-:W-:Y:S01]  /*dc50*/  ISETP.LT.OR P1, PT, R0, 0x69, !P0 ;  /* 0x000000690000780c */ /* 0x000fe20004721670 */
[-C--:B0-----:R-:W-:Y:S02]  /*dc60*/  @!P3 IMAD R3, R231, R17.reuse, RZ ;  /* 0x00000011e703b224 */ /* 0x081fe400078e02ff */
[-C--:B-1----:R-:W-:Y:S02]  /*dc70*/  @!P4 IMAD R13, R230, R17.reuse, RZ ;  /* 0x00000011e60dc224 */ /* 0x082fe400078e02ff */
[-C--:B---3--:R-:W-:Y:S01]  /*dc80*/  @!P5 IMAD R15, R229, R17.reuse, RZ ;  /* 0x00000011e50fd224 */ /* 0x088fe200078e02ff */
[----:B------:R0:W-:Y:S03]  /*dc90*/  @!P3 STG.E.U8 desc[UR36][R4.64+0x60], R3 ;  /* 0x000060030400b986 */ /* 0x0001e6000c101124 */
[----:B----4-:R-:W-:Y:S01]  /*dca0*/  @!P6 IMAD R21, R228, R17, RZ ;  /* 0x00000011e415e224 */ /* 0x010fe200078e02ff */
[----:B------:R1:W-:Y:S01]  /*dcb0*/  @!P4 STG.E.U8 desc[UR36][R4.64+0x61], R13 ;  /* 0x0000610d0400c986 */ /* 0x0003e2000c101124 */
[----:B------:R-:W-:-:S02]  /*dcc0*/  ISETP.LT.OR P3, PT, R0, 0x6a, !P0 ;  /* 0x0000006a0000780c */ /* 0x000fc40004761670 */
[----:B------:R-:W-:Y:S01]  /*dcd0*/  @!P1 IMAD R153, R227, R17, RZ ;  /* 0x00000011e3999224 */ /* 0x000fe200078e02ff */
        /* <DEDUP_REMOVED lines=131> */
[-C--:B----4-:R-:W-:Y:S01]  /*e510*/  @!P6 IMAD R21, R183, R17.reuse, RZ ;  /* 0x00000011b715e224 */ /* 0x090fe200078e02ff */
[----:B------:R1:W-:Y:S03]  /*e520*/  @!P4 STG.E.U8 desc[UR36][R10.64+0xb8], R13 ;  /* 0x0000b80d0a00c986 */ /* 0x0003e6000c101124 */
[----:B------:R-:W-:Y:S01]  /*e530*/  @!P1 IMAD R23, R182, R17, RZ ;  /* 0x00000011b6179224 */ /* 0x000fe200078e02ff */
[C---:B------:R-:W-:Y:S01]  /*e540*/  ISETP.LT.OR P3, PT, R0.reuse, 0xc1, !P2 ;  /* 0x000000c10000780c */ /* 0x040fe20005761670 */
[----:B------:R3:W-:Y:S01]  /*e550*/  @!P5 STG.E.U8 desc[UR36][R10.64+0xb9], R15 ;  /* 0x0000b90f0a00d986 */ /* 0x0007e2000c101124 */
[----:B------:R-:W-:-:S02]  /*e560*/  ISETP.LT.OR P4, PT, R0, 0xc2, !P2 ;  /* 0x000000c20000780c */ /* 0x000fc40005781670 */
[C---:B------:R-:W-:Y:S01]  /*e570*/  ISETP.LT.OR P5, PT, R0.reuse, 0xc9, !P0 ;  /* 0x000000c90000780c */ /* 0x040fe200047a1670 */
[----:B------:R4:W-:Y:S01]  /*e580*/  @!P6 STG.E.U8 desc[UR36][R4.64+0xc0], R21 ;  /* 0x0000c0150400e986 */ /* 0x0009e2000c101124 */
[----:B------:R-:W-:-:S03]  /*e590*/  ISETP.LT.OR P6, PT, R0, 0xca, !P0 ;  /* 0x000000ca0000780c */ /* 0x000fc600047c1670 */
[----:B------:R-:W-:Y:S01]  /*e5a0*/  @!P1 STG.E.U8 desc[UR36][R4.64+0xc1], R23 ;  /* 0x0000c11704009986 */ /* 0x000fe2000c101124 */
[----:B------:R-:W-:-:S03]  /*e5b0*/  ISETP.LT.OR P1, PT, R0, 0xc9, !P2 ;  /* 0x000000c90000780c */ /* 0x000fc60005721670 */
[-C--:B0-----:R-:W-:Y:S02]  /*e5c0*/  @!P3 IMAD R3, R181, R17.reuse, RZ ;  /* 0x00000011b503b224 */ /* 0x081fe400078e02ff */
[-C--:B-1----:R-:W-:Y:S02]  /*e5d0*/  @!P4 IMAD R13, R180, R17.reuse, RZ ;  /* 0x00000011b40dc224 */ /* 0x082fe400078e02ff */
[-C--:B---3--:R-:W-:Y:S02]  /*e5e0*/  @!P5 IMAD R15, R179, R17.reuse, RZ ;  /* 0x00000011b30fd224 */ /* 0x088fe400078e02ff */
[-C--:B----4-:R-:W-:Y:S01]  /*e5f0*/  @!P6 IMAD R21, R178, R17.reuse, RZ ;  /* 0x00000011b215e224 */ /* 0x090fe200078e02ff */
[----:B------:R0:W-:Y:S03]  /*e600*/  @!P3 STG.E.U8 desc[UR36][R10.64+0xc0], R3 ;  /* 0x0000c0030a00b986 */ /* 0x0001e6000c101124 */
[----:B------:R-:W-:Y:S01]  /*e610*/  @!P1 IMAD R153, R177, R17, RZ ;  /* 0x00000011b1999224 */ /* 0x000fe200078e02ff */
[----:B------:R1:W-:Y:S01]  /*e620*/  @!P4 STG.E.U8 desc[UR36][R10.64+0xc1], R13 ;  /* 0x0000c10d0a00c986 */ /* 0x0003e2000c101124 */
[----:B------:R-:W-:-:S02]  /*e630*/  ISETP.LT.OR P3, PT, R0, 0xca, !P2 ;  /* 0x000000ca0000780c */ /* 0x000fc40005761670 */
        /* <DEDUP_REMOVED lines=33> */
[----:B------:R4:W-:Y:S04]  /*e850*/  @!P6 STG.E.U8 desc[UR36][R10.64+0xd9], R21 ;  /* 0x0000d9150a00e986 */ /* 0x0009e8000c101124 */
[----:B------:R-:W-:Y:S01]  /*e860*/  @!P1 STG.E.U8 desc[UR36][R4.64+0xe0], R153 ;  /* 0x0000e09904009986 */ /* 0x000fe2000c101124 */
[C---:B------:R-:W-:Y:S02]  /*e870*/  ISETP.LT.OR P1, PT, R0.reuse, 0xea, !P0 ;  /* 0x000000ea0000780c */ /* 0x040fe40004721670 */
[----:B------:R-:W-:Y:S01]  /*e880*/  ISETP.LT.OR P6, PT, R0, 0xe9, !P0 ;  /* 0x000000e90000780c */ /* 0x000fe200047c1670 */
[-C--:B0-----:R-:W-:Y:S02]  /*e890*/  @!P3 IMAD R3, R166, R17.reuse, RZ ;  /* 0x00000011a603b224 */ /* 0x081fe400078e02ff */
[----:B-1----:R-:W-:-:S02]  /*e8a0*/  @!P4 IMAD R13, R165, R17, RZ ;  /* 0x00000011a50dc224 */ /* 0x002fc400078e02ff */
[----:B---3--:R-:W-:Y:S01]  /*e8b0*/  @!P5 IMAD R15, R164, R17, RZ ;  /* 0x00000011a40fd224 */ /* 0x008fe200078e02ff */
[----:B------:R0:W-:Y:S01]  /*e8c0*/  @!P3 STG.E.U8 desc[UR36][R4.64+0xe1], R3 ;  /* 0x0000e1030400b986 */ /* 0x0001e2000c101124 */
[----:B------:R-:W-:-:S04]  /*e8d0*/  ISETP.LT.OR P3, PT, R0, 0xe9, !P2 ;  /* 0x000000e90000780c */ /* 0x000fc80005761670 */
[-C--:B------:R-:W-:Y:S01]  /*e8e0*/  @!P1 IMAD R23, R162, R17.reuse, RZ ;  /* 0x00000011a2179224 */ /* 0x080fe200078e02ff */
[----:B------:R2:W-:Y:S01]  /*e8f0*/  @!P4 STG.E.U8 desc[UR36][R10.64+0xe0], R13 ;  /* 0x0000e00d0a00c986 */ /* 0x0005e2000c101124 */
[----:B----4-:R-:W-:Y:S01]  /*e900*/  @!P6 IMAD R21, R163, R17, RZ ;  /* 0x00000011a315e224 */ /* 0x010fe200078e02ff */
[C---:B------:R-:W-:Y:S02]  /*e910*/  ISETP.LT.OR P4, PT, R0.reuse, 0xea, !P2 ;  /* 0x000000ea0000780c */ /* 0x040fe40005781670 */
[----:B------:R1:W-:Y:S01]  /*e920*/  @!P5 STG.E.U8 desc[UR36][R10.64+0xe1], R15 ;  /* 0x0000e10f0a00d986 */ /* 0x0003e2000c101124 */
[----:B------:R-:W-:-:S03]  /*e930*/  ISETP.LT.OR P5, PT, R0, 0xf1, !P0 ;  /* 0x000000f10000780c */ /* 0x000fc600047a1670 */
[----:B------:R-:W-:Y:S01]  /*e940*/  @!P1 STG.E.U8 desc[UR36][R4.64+0xe9], R23 ;  /* 0x0000e91704009986 */ /* 0x000fe2000c101124 */
[----:B------:R-:W-:-:S03]  /*e950*/  ISETP.LT.OR P1, PT, R0, 0xf2, !P0 ;  /* 0x000000f20000780c */ /* 0x000fc60004721670 */
[----:B------:R3:W-:Y:S01]  /*e960*/  @!P6 STG.E.U8 desc[UR36][R4.64+0xe8], R21 ;  /* 0x0000e8150400e986 */ /* 0x0007e2000c101124 */
[----:B------:R-:W-:Y:S01]  /*e970*/  ISETP.LT.OR P6, PT, R0, 0xf1, !P2 ;  /* 0x000000f10000780c */ /* 0x000fe200057c1670 */
[-C--:B0-----:R-:W-:Y:S02]  /*e980*/  @!P3 IMAD R3, R161, R17.reuse, RZ ;  /* 0x00000011a103b224 */ /* 0x081fe400078e02ff */
[-C--:B--2---:R-:W-:Y:S02]  /*e990*/  @!P4 IMAD R13, R160, R17.reuse, RZ ;  /* 0x00000011a00dc224 */ /* 0x084fe400078e02ff */
[-C--:B-1----:R-:W-:Y:S01]  /*e9a0*/  @!P5 IMAD R15, R159, R17.reuse, RZ ;  /* 0x000000119f0fd224 */ /* 0x082fe200078e02ff */
[----:B------:R0:W-:Y:S01]  /*e9b0*/  @!P3 STG.E.U8 desc[UR36][R10.64+0xe8], R3 ;  /* 0x0000e8030a00b986 */ /* 0x0001e2000c101124 */
[----:B------:R-:W-:Y:S02]  /*e9c0*/  ISETP.LT.OR P3, PT, R0, 0xf2, !P2 ;  /* 0x000000f20000780c */ /* 0x000fe40005761670 */
[-C--:B---3--:R-:W-:Y:S01]  /*e9d0*/  @!P1 IMAD R21, R158, R17.reuse, RZ ;  /* 0x000000119e159224 */ /* 0x088fe200078e02ff */
[----:B------:R1:W-:Y:S03]  /*e9e0*/  @!P4 STG.E.U8 desc[UR36][R10.64+0xe9], R13 ;  /* 0x0000e90d0a00c986 */ /* 0x0003e6000c101124 */
[----:B------:R-:W-:Y:S01]  /*e9f0*/  @!P6 IMAD R23, R157, R17, RZ ;  /* 0x000000119d17e224 */ /* 0x000fe200078e02ff */
[C---:B------:R-:W-:Y:S01]  /*ea00*/  ISETP.LT.OR P4, PT, R0.reuse, 0xf9, !P0 ;  /* 0x000000f90000780c */ /* 0x040fe20004781670 */
[----:B------:R-:W-:Y:S01]  /*ea10*/  @!P1 STG.E.U8 desc[UR36][R4.64+0xf1], R21 ;  /* 0x0000f11504009986 */ /* 0x000fe2000c101124 */
[----:B------:R-:W-:-:S02]  /*ea20*/  ISETP.LT.OR P0, PT, R0, 0xfa, !P0 ;  /* 0x000000fa0000780c */ /* 0x000fc40004701670 */
[----:B------:R-:W-:Y:S01]  /*ea30*/  ISETP.GE.AND P1, PT, R154, 0x81, PT ;  /* 0x000000819a00780c */ /* 0x000fe20003f26270 */
[----:B------:R2:W-:Y:S01]  /*ea40*/  @!P5 STG.E.U8 desc[UR36][R4.64+0xf0], R15 ;  /* 0x0000f00f0400d986 */ /* 0x0005e2000c101124 */
[C---:B------:R-:W-:Y:S02]  /*ea50*/  ISETP.LT.OR P5, PT, R0.reuse, 0xf9, !P2 ;  /* 0x000000f90000780c */ /* 0x040fe400057a1670 */
[C---:B------:R-:W-:Y:S01]  /*ea60*/  ISETP.LT.OR P2, PT, R0.reuse, 0xfa, !P2 ;  /* 0x000000fa0000780c */ /* 0x040fe20005741670 */
[----:B------:R3:W-:Y:S01]  /*ea70*/  @!P6 STG.E.U8 desc[UR36][R10.64+0xf0], R23 ;  /* 0x0000f0170a00e986 */ /* 0x0007e2000c101124 */
[----:B------:R-:W-:Y:S01]  /*ea80*/  ISETP.LT.OR P6, PT, R0, 0x1, !P1 ;  /* 0x000000010000780c */ /* 0x000fe20004fc1670 */
[-C--:B0-----:R-:W-:Y:S02]  /*ea90*/  @!P3 IMAD R3, R156, R17.reuse, RZ ;  /* 0x000000119c03b224 */ /* 0x081fe400078e02ff */
[-C--:B-1----:R-:W-:Y:S02]  /*eaa0*/  @!P4 IMAD R13, R152, R17.reuse, RZ ;  /* 0x00000011980dc224 */ /* 0x082fe400078e02ff */
[----:B------:R-:W-:Y:S01]  /*eab0*/  @!P0 IMAD R153, R22, R17, RZ ;  /* 0x0000001116998224 */ /* 0x000fe200078e02ff */
[----:B------:R0:W-:Y:S01]  /*eac0*/  @!P3 STG.E.U8 desc[UR36][R10.64+0xf1], R3 ;  /* 0x0000f1030a00b986 */ /* 0x0001e2000c101124 */
[----:B------:R-:W-:-:S02]  /*ead0*/  ISETP.GE.AND P3, PT, R154, 0x89, PT ;  /* 0x000000899a00780c */ /* 0x000fc40003f66270 */
[-C--:B--2---:R-:W-:Y:S02]  /*eae0*/  @!P5 IMAD R15, R20, R17.reuse, RZ ;  /* 0x00000011140fd224 */ /* 0x084fe400078e02ff */
[-C--:B------:R-:W-:Y:S01]  /*eaf0*/  @!P2 IMAD R21, R14, R17.reuse, RZ ;  /* 0x000000110e15a224 */ /* 0x080fe200078e02ff */
[----:B------:R-:W-:Y:S01]  /*eb00*/  @!P0 STG.E.U8 desc[UR36][R4.64+0xf9], R153 ;  /* 0x0000f99904008986 */ /* 0x000fe2000c101124 */
[----:B---3--:R-:W-:Y:S01]  /*eb10*/  @!P6 IMAD R23, R24, R17, RZ ;  /* 0x000000111817e224 */ /* 0x008fe200078e02ff */
[C---:B------:R-:W-:Y:S02]  /*eb20*/  ISETP.LT.OR P0, PT, R0.reuse, 0x2, !P1 ;  /* 0x000000020000780c */ /* 0x040fe40004f01670 */
[----:B------:R1:W-:Y:S01]  /*eb30*/  @!P4 STG.E.U8 desc[UR36][R4.64+0xf8], R13 ;  /* 0x0000f80d0400c986 */ /* 0x0003e2000c101124 */
[----:B------:R-:W-:-:S03]  /*eb40*/  ISETP.LT.OR P4, PT, R0, 0x1, !P3 ;  /* 0x000000010000780c */ /* 0x000fc60005f81670 */
[----:B------:R-:W-:Y:S01]  /*eb50*/  @!P5 STG.E.U8 desc[UR36][R10.64+0xf8], R15 ;  /* 0x0000f80f0a00d986 */ /* 0x000fe2000c101124 */
[----:B------:R-:W-:-:S03]  /*eb60*/  ISETP.LT.OR P5, PT, R0, 0x2, !P3 ;  /* 0x000000020000780c */ /* 0x000fc60005fa1670 */
[----:B------:R-:W-:Y:S01]  /*eb70*/  @!P2 STG.E.U8 desc[UR36][R10.64+0xf9], R21 ;  /* 0x0000f9150a00a986 */ /* 0x000fe2000c101124 */
[----:B------:R-:W-:-:S03]  /*eb80*/  ISETP.LT.OR P2, PT, R0, 0x9, !P1 ;  /* 0x000000090000780c */ /* 0x000fc60004f41670 */
[----:B------:R-:W-:Y:S01]  /*eb90*/  @!P6 STG.E.U8 desc[UR36][R6.64], R23 ;  /* 0x000000170600e986 */ /* 0x000fe2000c101124 */
[----:B------:R-:W-:Y:S01]  /*eba0*/  ISETP.LT.OR P6, PT, R0, 0xa, !P1 ;  /* 0x0000000a0000780c */ /* 0x000fe20004fc1670 */
[-C--:B------:R-:W-:Y:S02]  /*ebb0*/  @!P0 IMAD R25, R25, R17.reuse, RZ ;  /* 0x0000001119198224 */ /* 0x080fe400078e02ff */
[-C--:B0-----:R-:W-:Y:S02]  /*ebc0*/  @!P4 IMAD R3, R26, R17.reuse, RZ ;  /* 0x000000111a03c224 */ /* 0x081fe400078e02ff */
[-C--:B------:R-:W-:Y:S01]  /*ebd0*/  @!P5 IMAD R27, R27, R17.reuse, RZ ;  /* 0x000000111b1bd224 */ /* 0x080fe200078e02ff */
[----:B------:R-:W-:Y:S03]  /*ebe0*/  @!P0 STG.E.U8 desc[UR36][R6.64+0x1], R25 ;  /* 0x0000011906008986 */ /* 0x000fe6000c101124 */
[----:B-1----:R-:W-:Y:S01]  /*ebf0*/  @!P2 IMAD R5, R28, R17, RZ ;  /* 0x000000111c05a224 */ /* 0x002fe200078e02ff */
[----:B------:R0:W-:Y:S01]  /*ec00*/  @!P4 STG.E.U8 desc[UR36][R8.64], R3 ;  /* 0x000000030800c986 */ /* 0x0001e2000c101124 */
[----:B------:R-:W-:-:S02]  /*ec10*/  ISETP.LT.OR P0, PT, R0, 0xa, !P3 ;  /* 0x0000000a0000780c */ /* 0x000fc40005f01670 */
[----:B------:R-:W-:Y:S01]  /*ec20*/  @!P6 IMAD R29, R29, R17, RZ ;  /* 0x000000111d1de224 */ /* 0x000fe200078e02ff */
[C---:B------:R-:W-:Y:S01]  /*ec30*/  ISETP.LT.OR P4, PT, R0.reuse, 0x9, !P3 ;  /* 0x000000090000780c */ /* 0x040fe20005f81670 */
[----:B------:R-:W-:Y:S01]  /*ec40*/  @!P5 STG.E.U8 desc[UR36][R8.64+0x1], R27 ;  /* 0x0000011b0800d986 */ /* 0x000fe2000c101124 */
[----:B------:R-:W-:-:S03]  /*ec50*/  ISETP.LT.OR P5, PT, R0, 0x11, !P1 ;  /* 0x000000110000780c */ /* 0x000fc60004fa1670 */
[----:B------:R1:W-:Y:S01]  /*ec60*/  @!P2 STG.E.U8 desc[UR36][R6.64+0x8], R5 ;  /* 0x000008050600a986 */ /* 0x0003e2000c101124 */
[----:B------:R-:W-:-:S03]  /*ec70*/  ISETP.LT.OR P2, PT, R0, 0x12, !P1 ;  /* 0x000000120000780c */ /* 0x000fc60004f41670 */
[----:B------:R-:W-:Y:S01]  /*ec80*/  @!P6 STG.E.U8 desc[UR36][R6.64+0x9], R29 ;  /* 0x0000091d0600e986 */ /* 0x000fe2000c101124 */
[----:B------:R-:W-:Y:S01]  /*ec90*/  ISETP.LT.OR P6, PT, R0, 0x11, !P3 ;  /* 0x000000110000780c */ /* 0x000fe20005fc1670 */
[-C--:B------:R-:W-:Y:S02]  /*eca0*/  @!P0 IMAD R31, R31, R17.reuse, RZ ;  /* 0x000000111f1f8224 */ /* 0x080fe400078e02ff */
[-C--:B0-----:R-:W-:Y:S02]  /*ecb0*/  @!P4 IMAD R3, R30, R17.reuse, RZ ;  /* 0x000000111e03c224 */ /* 0x081fe400078e02ff */
[-C--:B------:R-:W-:Y:S01]  /*ecc0*/  @!P5 IMAD R11, R32, R17.reuse, RZ ;  /* 0x00000011200bd224 */ /* 0x080fe200078e02ff */
[----:B------:R-:W-:Y:S03]  /*ecd0*/  @!P0 STG.E.U8 desc[UR36][R8.64+0x9], R31 ;  /* 0x0000091f08008986 */ /* 0x000fe6000c101124 */
[----:B------:R-:W-:Y:S01]  /*ece0*/  @!P2 IMAD R33, R33, R17, RZ ;  /* 0x000000112121a224 */ /* 0x000fe200078e02ff */
[----:B------:R0:W-:Y:S01]  /*ecf0*/  @!P4 STG.E.U8 desc[UR36][R8.64+0x8], R3 ;  /* 0x000008030800c986 */ /* 0x0001e2000c101124 */
[----:B------:R-:W-:-:S02]  /*ed00*/  ISETP.LT.OR P0, PT, R0, 0x12, !P3 ;  /* 0x000000120000780c */ /* 0x000fc40005f01670 */
[----:B-1----:R-:W-:Y:S01]  /*ed10*/  @!P6 IMAD R5, R34, R17, RZ ;  /* 0x000000112205e224 */ /* 0x002fe200078e02ff */
[C---:B------:R-:W-:Y:S01]  /*ed20*/  ISETP.LT.OR P4, PT, R0.reuse, 0x19, !P1 ;  /* 0x000000190000780c */ /* 0x040fe20004f81670 */
[----:B------:R-:W-:Y:S01]  /*ed30*/  @!P5 STG.E.U8 desc[UR36][R6.64+0x10], R11 ;  /* 0x0000100b0600d986 */ /* 0x000fe2000c101124 */
[----:B------:R-:W-:-:S03]  /*ed40*/  ISETP.LT.OR P5, PT, R0, 0x1a, !P1 ;  /* 0x0000001a0000780c */ /* 0x000fc60004fa1670 */
[----:B------:R-:W-:Y:S01]  /*ed50*/  @!P2 STG.E.U8 desc[UR36][R6.64+0x11], R33 ;  /* 0x000011210600a986 */ /* 0x000fe2000c101124 */
[----:B------:R-:W-:-:S03]  /*ed60*/  ISETP.LT.OR P2, PT, R0, 0x19, !P3 ;  /* 0x000000190000780c */ /* 0x000fc60005f41670 */
[----:B------:R1:W-:Y:S01]  /*ed70*/  @!P6 STG.E.U8 desc[UR36][R8.64+0x10], R5 ;  /* 0x000010050800e986 */ /* 0x0003e2000c101124 */
[----:B------:R-:W-:Y:S01]  /*ed80*/  ISETP.LT.OR P6, PT, R0, 0x1a, !P3 ;  /* 0x0000001a0000780c */ /* 0x000fe20005fc1670 */
[-C--:B------:R-:W-:Y:S02]  /*ed90*/  @!P0 IMAD R35, R35, R17.reuse, RZ ;  /* 0x0000001123238224 */ /* 0x080fe400078e02ff */
[-C--:B0-----:R-:W-:Y:S02]  /*eda0*/  @!P4 IMAD R3, R36, R17.reuse, RZ ;  /* 0x000000112403c224 */ /* 0x081fe400078e02ff */
[-C--:B------:R-:W-:Y:S01]  /*edb0*/  @!P5 IMAD R37, R37, R17.reuse, RZ ;  /* 0x000000112525d224 */ /* 0x080fe200078e02ff */
[----:B------:R-:W-:Y:S01]  /*edc0*/  @!P0 STG.E.U8 desc[UR36][R8.64+0x11], R35 ;  /* 0x0000112308008986 */ /* 0x000fe2000c101124 */
[----:B------:R-:W-:Y:S02]  /*edd0*/  ISETP.LT.OR P0, PT, R0, 0x22, !P1 ;  /* 0x000000220000780c */ /* 0x000fe40004f01670 */
[----:B-1----:R-:W-:-:S04]  /*ede0*/  @!P2 IMAD R5, R38, R17, RZ ;  /* 0x000000112605a224 */ /* 0x002fc800078e02ff */
[----:B------:R-:W-:Y:S01]  /*edf0*/  @!P6 IMAD R39, R39, R17, RZ ;  /* 0x000000112727e224 */ /* 0x000fe200078e02ff */
[----:B------:R0:W-:Y:S01]  /*ee00*/  @!P4 STG.E.U8 desc[UR36][R6.64+0x18], R3 ;  /* 0x000018030600c986 */ /* 0x0001e2000c101124 */
[----:B------:R-:W-:-:S03]  /*ee10*/  ISETP.LT.OR P4, PT, R0, 0x21, !P1 ;  /* 0x000000210000780c */ /* 0x000fc60004f81670 */
        /* <DEDUP_REMOVED lines=216> */
[-C--:B0-----:R-:W-:Y:S02]  /*fba0*/  @!P4 IMAD R3, R110, R17.reuse, RZ ;  /* 0x000000116e03c224 */ /* 0x081fe400078e02ff */
[-C--:B------:R-:W-:Y:S02]  /*fbb0*/  @!P0 IMAD R111, R111, R17.reuse, RZ ;  /* 0x000000116f6f8224 */ /* 0x080fe400078e02ff */
[-C--:B------:R-:W-:Y:S01]  /*fbc0*/  @!P5 IMAD R11, R112, R17.reuse, RZ ;  /* 0x00000011700bd224 */ /* 0x080fe200078e02ff */
[----:B------:R0:W-:Y:S03]  /*fbd0*/  @!P4 STG.E.U8 desc[UR36][R8.64+0xa8], R3 ;  /* 0x0000a8030800c986 */ /* 0x0001e6000c101124 */
[-C--:B------:R-:W-:Y:S01]  /*fbe0*/  @!P2 IMAD R113, R113, R17.reuse, RZ ;  /* 0x000000117171a224 */ /* 0x080fe200078e02ff */
[----:B------:R-:W-:Y:S03]  /*fbf0*/  @!P0 STG.E.U8 desc[UR36][R8.64+0xa9], R111 ;  /* 0x0000a96f08008986 */ /* 0x000fe6000c101124 */
[----:B-1----:R-:W-:Y:S01]  /*fc00*/  @!P6 IMAD R5, R114, R17, RZ ;  /* 0x000000117205e224 */ /* 0x002fe200078e02ff */
[C---:B------:R-:W-:Y:S01]  /*fc10*/  ISETP.LT.OR P0, PT, R0.reuse, 0xb2, !P3 ;  /* 0x000000b20000780c */ /* 0x040fe20005f01670 */
[----:B------:R-:W-:Y:S01]  /*fc20*/  @!P5 STG.E.U8 desc[UR36][R6.64+0xb0], R11 ;  /* 0x0000b00b0600d986 */ /* 0x000fe2000c101124 */
[----:B------:R-:W-:-:S02]  /*fc30*/  ISETP.LT.OR P5, PT, R0, 0xba, !P1 ;  /* 0x000000ba0000780c */ /* 0x000fc40004fa1670 */
[C---:B------:R-:W-:Y:S01]  /*fc40*/  ISETP.LT.OR P4, PT, R0.reuse, 0xb9, !P1 ;  /* 0x000000b90000780c */ /* 0x040fe20004f81670 */
[----:B------:R-:W-:Y:S01]  /*fc50*/  @!P2 STG.E.U8 desc[UR36][R6.64+0xb1], R113 ;  /* 0x0000b1710600a986 */ /* 0x000fe2000c101124 */
[----:B------:R-:W-:-:S03]  /*fc60*/  ISETP.LT.OR P2, PT, R0, 0xb9, !P3 ;  /* 0x000000b90000780c */ /* 0x000fc60005f41670 */
[----:B------:R1:W-:Y:S01]  /*fc70*/  @!P6 STG.E.U8 desc[UR36][R8.64+0xb0], R5 ;  /* 0x0000b0050800e986 */ /* 0x0003e2000c101124 */
[----:B------:R-:W-:-:S03]  /*fc80*/  ISETP.LT.OR P6, PT, R0, 0xba, !P3 ;  /* 0x000000ba0000780c */ /* 0x000fc60005fc1670 */
[-C--:B------:R-:W-:Y:S02]  /*fc90*/  @!P0 IMAD R115, R115, R17.reuse, RZ ;  /* 0x0000001173738224 */ /* 0x080fe400078e02ff */
[-C--:B------:R-:W-:Y:S02]  /*fca0*/  @!P5 IMAD R117, R117, R17.reuse, RZ ;  /* 0x000000117575d224 */ /* 0x080fe400078e02ff */
[-C--:B0-----:R-:W-:Y:S01]  /*fcb0*/  @!P4 IMAD R3, R116, R17.reuse, RZ ;  /* 0x000000117403c224 */ /* 0x081fe200078e02ff */
[----:B------:R-:W-:Y:S01]  /*fcc0*/  @!P0 STG.E.U8 desc[UR36][R8.64+0xb1], R115 ;  /* 0x0000b17308008986 */ /* 0x000fe2000c101124 */
[----:B------:R-:W-:Y:S01]  /*fcd0*/  ISETP.LT.OR P0, PT, R0, 0xc1, !P1 ;  /* 0x000000c10000780c */ /* 0x000fe20004f01670 */
[----:B-1----:R-:W-:-:S03]  /*fce0*/  @!P2 IMAD R5, R118, R17, RZ ;  /* 0x000000117605a224 */ /* 0x002fc600078e02ff */
[----:B------:R-:W-:Y:S01]  /*fcf0*/  @!P6 IMAD R119, R119, R17, RZ ;  /* 0x000000117777e224 */ /* 0x000fe200078e02ff */
[----:B------:R-:W-:Y:S01]  /*fd00*/  @!P5 STG.E.U8 desc[UR36][R6.64+0xb9], R117 ;  /* 0x0000b9750600d986 */ /* 0x000fe2000c101124 */
[----:B------:R-:W-:-:S03]  /*fd10*/  ISETP.LT.OR P5, PT, R0, 0xc2, !P1 ;  /* 0x000000c20000780c */ /* 0x000fc60004fa1670 */
[----:B------:R0:W-:Y:S01]  /*fd20*/  @!P4 STG.E.U8 desc[UR36][R6.64+0xb8], R3 ;  /* 0x0000b8030600c986 */ /* 0x0001e2000c101124 */
[----:B------:R-:W-:-:S03]  /*fd30*/  ISETP.LT.OR P4, PT, R0, 0xc1, !P3 ;  /* 0x000000c10000780c */ /* 0x000fc60005f81670 */
[----:B------:R-:W-:Y:S01]  /*fd40*/  @!P6 STG.E.U8 desc[UR36][R8.64+0xb9], R119 ;  /* 0x0000b9770800e986 */ /* 0x000fe2000c101124 */
[----:B------:R-:W-:-:S03]  /*fd50*/  ISETP.LT.OR P6, PT, R0, 0xc2, !P3 ;  /* 0x000000c20000780c */ /* 0x000fc60005fc1670 */
[----:B------:R1:W-:Y:S01]  /*fd60*/  @!P2 STG.E.U8 desc[UR36][R8.64+0xb8], R5 ;  /* 0x0000b8050800a986 */ /* 0x0003e2000c101124 */
[----:B------:R-:W-:Y:S01]  /*fd70*/  ISETP.LT.OR P2, PT, R0, 0xc9, !P1 ;  /* 0x000000c90000780c */ /* 0x000fe20004f41670 */
[-C--:B------:R-:W-:Y:S02]  /*fd80*/  @!P0 IMAD R11, R120, R17.reuse, RZ ;  /* 0x00000011780b8224 */ /* 0x080fe400078e02ff */
[-C--:B------:R-:W-:Y:S02]  /*fd90*/  @!P5 IMAD R121, R121, R17.reuse, RZ ;  /* 0x000000117979d224 */ /* 0x080fe400078e02ff */
[-C--:B0-----:R-:W-:Y:S01]  /*fda0*/  @!P4 IMAD R3, R122, R17.reuse, RZ ;  /* 0x000000117a03c224 */ /* 0x081fe200078e02ff */
[----:B------:R0:W-:Y:S03]  /*fdb0*/  @!P0 STG.E.U8 desc[UR36][R6.64+0xc0], R11 ;  /* 0x0000c00b06008986 */ /* 0x0001e6000c101124 */
[-C--:B------:R-:W-:Y:S01]  /*fdc0*/  @!P6 IMAD R123, R123, R17.reuse, RZ ;  /* 0x000000117b7be224 */ /* 0x080fe200078e02ff */
[----:B------:R-:W-:Y:S01]  /*fdd0*/  ISETP.LT.OR P0, PT, R0, 0xca, !P1 ;  /* 0x000000ca0000780c */ /* 0x000fe20004f01670 */
[----:B------:R-:W-:Y:S02]  /*fde0*/  @!P5 STG.E.U8 desc[UR36][R6.64+0xc1], R121 ;  /* 0x0000c1790600d986 */ /* 0x000fe4000c101124 */
[----:B-1----:R-:W-:Y:S01]  /*fdf0*/  @!P2 IMAD R5, R124, R17, RZ ;  /* 0x000000117c05a224 */ /* 0x002fe200078e02ff */
[C---:B------:R-:W-:Y:S01]  /*fe00*/  ISETP.LT.OR P5, PT, R0.reuse, 0xc9, !P3 ;  /* 0x000000c90000780c */ /* 0x040fe20005fa1670 */
[----:B------:R1:W-:Y:S01]  /*fe10*/  @!P4 STG.E.U8 desc[UR36][R8.64+0xc0], R3 ;  /* 0x0000c0030800c986 */ /* 0x0003e2000c101124 */
        /* <DEDUP_REMOVED lines=8> */
[----:B------:R-:W-:Y:S03]  /*fea0*/  @!P0 STG.E.U8 desc[UR36][R6.64+0xc9], R125 ;  /* 0x0000c97d06008986 */ /* 0x000fe6000c101124 */
[-C--:B-1----:R-:W-:Y:S01]  /*feb0*/  @!P6 IMAD R3, R128, R17.reuse, RZ ;  /* 0x000000118003e224 */ /* 0x082fe200078e02ff */
[----:B------:R0:W-:Y:S03]  /*fec0*/  @!P5 STG.E.U8 desc[UR36][R8.64+0xc8], R11 ;  /* 0x0000c80b0800d986 */ /* 0x0001e6000c101124 */
[----:B------:R-:W-:Y:S01]  /*fed0*/  @!P2 IMAD R129, R129, R17, RZ ;  /* 0x000000118181a224 */ /* 0x000fe200078e02ff */
[C---:B------:R-:W-:Y:S01]  /*fee0*/  ISETP.LT.OR P0, PT, R0.reuse, 0xd1, !P3 ;  /* 0x000000d10000780c */ /* 0x040fe20005f01670 */
[----:B------:R-:W-:Y:S01]  /*fef0*/  @!P4 STG.E.U8 desc[UR36][R8.64+0xc9], R127 ;  /* 0x0000c97f0800c986 */ /* 0x000fe2000c101124 */
[----:B------:R-:W-:-:S02]  /*ff00*/  ISETP.LT.OR P5, PT, R0, 0xd2, !P3 ;  /* 0x000000d20000780c */ /* 0x000fc40005fa1670 */
[C---:B------:R-:W-:Y:S01]  /*ff10*/  ISETP.LT.OR P4, PT, R0.reuse, 0xd9, !P1 ;  /* 0x000000d90000780c */ /* 0x040fe20004f81670 */
[----:B------:R1:W-:Y:S01]  /*ff20*/  @!P6 STG.E.U8 desc[UR36][R6.64+0xd0], R3 ;  /* 0x0000d0030600e986 */ /* 0x0003e2000c101124 */
[----:B------:R-:W-:-:S03]  /*ff30*/  ISETP.LT.OR P6, PT, R0, 0xda, !P1 ;  /* 0x000000da0000780c */ /* 0x000fc60004fc1670 */
[----:B------:R-:W-:Y:S01]  /*ff40*/  @!P2 STG.E.U8 desc[UR36][R6.64+0xd1], R129 ;  /* 0x0000d1810600a986 */ /* 0x000fe2000c101124 */
[----:B------:R-:W-:-:S03]  /*ff50*/  ISETP.LT.OR P2, PT, R0, 0xd9, !P3 ;  /* 0x000000d90000780c */ /* 0x000fc60005f41670 */
[-C--:B--2---:R-:W-:Y:S02]  /*ff60*/  @!P0 IMAD R5, R130, R17.reuse, RZ ;  /* 0x0000001182058224 */ /* 0x084fe400078e02ff */
[-C--:B------:R-:W-:Y:S02]  /*ff70*/  @!P5 IMAD R131, R131, R17.reuse, RZ ;  /* 0x000000118383d224 */ /* 0x080fe400078e02ff */
[-C--:B0-----:R-:W-:Y:S02]  /*ff80*/  @!P4 IMAD R11, R132, R17.reuse, RZ ;  /* 0x00000011840bc224 */ /* 0x081fe400078e02ff */
[-C--:B------:R-:W-:Y:S01]  /*ff90*/  @!P6 IMAD R133, R133, R17.reuse, RZ ;  /* 0x000000118585e224 */ /* 0x080fe200078e02ff */
[----:B------:R0:W-:Y:S03]  /*ffa0*/  @!P0 STG.E.U8 desc[UR36][R8.64+0xd0], R5 ;  /* 0x0000d00508008986 */ /* 0x0001e6000c101124 */
[----:B-1----:R-:W-:Y:S01]  /*ffb0*/  @!P2 IMAD R3, R134, R17, RZ ;  /* 0x000000118603a224 */ /* 0x002fe200078e02ff */
[----:B------:R-:W-:Y:S01]  /*ffc0*/  @!P5 STG.E.U8 desc[UR36][R8.64+0xd1], R131 ;  /* 0x0000d1830800d986 */ /* 0x000fe2000c101124 */
[----:B------:R-:W-:-:S02]  /*ffd0*/  ISETP.LT.OR P0, PT, R0, 0xda, !P3 ;  /* 0x000000da0000780c */ /* 0x000fc40005f01670 */
        /* <DEDUP_REMOVED lines=14> */
[----:B------:R-:W-:Y:S01]  /*100c0*/  @!P4 STG.E.U8 desc[UR36][R6.64+0xe1], R137 ;  /* 0x0000e1890600c986 */ /* 0x000fe2000c101124 */
[----:B------:R-:W-:-:S02]  /*100d0*/  ISETP.LT.OR P0, PT, R0, 0xe9, !P1 ;  /* 0x000000e90000780c */ /* 0x000fc40004f01670 */
[C---:B------:R-:W-:Y:S01]  /*100e0*/  ISETP.LT.OR P4, PT, R0.reuse, 0xea, !P1 ;  /* 0x000000ea0000780c */ /* 0x040fe20004f81670 */
[----:B------:R1:W-:Y:S01]  /*100f0*/  @!P6 STG.E.U8 desc[UR36][R8.64+0xe0], R11 ;  /* 0x0000e00b0800e986 */ /* 0x0003e2000c101124 */
[C---:B------:R-:W-:Y:S02]  /*10100*/  ISETP.LT.OR P6, PT, R0.reuse, 0xe9, !P3 ;  /* 0x000000e90000780c */ /* 0x040fe40005fc1670 */
[C---:B------:R-:W-:Y:S01]  /*10110*/  ISETP.LT.OR P5, PT, R0.reuse, 0xea, !P3 ;  /* 0x000000ea0000780c */ /* 0x040fe20005fa1670 */
[----:B------:R-:W-:Y:S01]  /*10120*/  @!P2 STG.E.U8 desc[UR36][R8.64+0xe1], R139 ;  /* 0x0000e18b0800a986 */ /* 0x000fe2000c101124 */
[----:B------:R-:W-:-:S05]  /*10130*/  ISETP.LT.OR P2, PT, R0, 0xf1, !P1 ;  /* 0x000000f10000780c */ /* 0x000fca0004f41670 */
[-C--:B--2---:R-:W-:Y:S02]  /*10140*/  @!P0 IMAD R3, R140, R17.reuse, RZ ;  /* 0x000000118c038224 */ /* 0x084fe400078e02ff */
[-C--:B------:R-:W-:Y:S02]  /*10150*/  @!P4 IMAD R141, R141, R17.reuse, RZ ;  /* 0x000000118d8dc224 */ /* 0x080fe400078e02ff */
[-C--:B0-----:R-:W-:Y:S02]  /*10160*/  @!P6 IMAD R5, R142, R17.reuse, RZ ;  /* 0x000000118e05e224 */ /* 0x081fe400078e02ff */
[-C--:B------:R-:W-:Y:S02]  /*10170*/  @!P5 IMAD R143, R143, R17.reuse, RZ ;  /* 0x000000118f8fd224 */ /* 0x080fe400078e02ff */
[----:B-1----:R-:W-:Y:S01]  /*10180*/  @!P2 IMAD R11, R144, R17, RZ ;  /* 0x00000011900ba224 */ /* 0x002fe200078e02ff */
[----:B------:R0:W-:Y:S01]  /*10190*/  @!P0 STG.E.U8 desc[UR36][R6.64+0xe8], R3 ;  /* 0x0000e80306008986 */ /* 0x0001e2000c101124 */
[----:B------:R-:W-:-:S03]  /*101a0*/  ISETP.LT.OR P0, PT, R0, 0xf2, !P1 ;  /* 0x000000f20000780c */ /* 0x000fc60004f01670 */
[----:B------:R-:W-:Y:S01]  /*101b0*/  @!P4 STG.E.U8 desc[UR36][R6.64+0xe9], R141 ;  /* 0x0000e98d0600c986 */ /* 0x000fe2000c101124 */
[----:B------:R-:W-:-:S03]  /*101c0*/  ISETP.LT.OR P4, PT, R0, 0xf1, !P3 ;  /* 0x000000f10000780c */ /* 0x000fc60005f81670 */
[----:B------:R-:W-:Y:S01]  /*101d0*/  @!P6 STG.E.U8 desc[UR36][R8.64+0xe8], R5 ;  /* 0x0000e8050800e986 */ /* 0x000fe2000c101124 */
[----:B------:R-:W-:-:S03]  /*101e0*/  ISETP.LT.OR P6, PT, R0, 0xf2, !P3 ;  /* 0x000000f20000780c */ /* 0x000fc60005fc1670 */
[----:B------:R-:W-:Y:S01]  /*101f0*/  @!P5 STG.E.U8 desc[UR36][R8.64+0xe9], R143 ;  /* 0x0000e98f0800d986 */ /* 0x000fe2000c101124 */
[----:B------:R-:W-:-:S03]  /*10200*/  ISETP.LT.OR P5, PT, R0, 0xf9, !P3 ;  /* 0x000000f90000780c */ /* 0x000fc60005fa1670 */
[----:B------:R1:W-:Y:S01]  /*10210*/  @!P2 STG.E.U8 desc[UR36][R6.64+0xf0], R11 ;  /* 0x0000f00b0600a986 */ /* 0x0003e2000c101124 */
[C---:B------:R-:W-:Y:S02]  /*10220*/  ISETP.LT.OR P2, PT, R0.reuse, 0xf9, !P1 ;  /* 0x000000f90000780c */ /* 0x040fe40004f41670 */
[C---:B------:R-:W-:Y:S02]  /*10230*/  ISETP.LT.OR P1, PT, R0.reuse, 0xfa, !P1 ;  /* 0x000000fa0000780c */ /* 0x040fe40004f21670 */
[----:B------:R-:W-:Y:S01]  /*10240*/  ISETP.LT.OR P3, PT, R0, 0xfa, !P3 ;  /* 0x000000fa0000780c */ /* 0x000fe20005f61670 */
[-C--:B------:R-:W-:Y:S02]  /*10250*/  @!P0 IMAD R145, R145, R17.reuse, RZ ;  /* 0x0000001191918224 */ /* 0x080fe400078e02ff */
[-C--:B0-----:R-:W-:Y:S02]  /*10260*/  @!P4 IMAD R3, R146, R17.reuse, RZ ;  /* 0x000000119203c224 */ /* 0x081fe400078e02ff */
[----:B------:R-:W-:-:S02]  /*10270*/  @!P6 IMAD R147, R147, R17, RZ ;  /* 0x000000119393e224 */ /* 0x000fc400078e02ff */
[-C--:B-1----:R-:W-:Y:S02]  /*10280*/  @!P5 IMAD R11, R150, R17.reuse, RZ ;  /* 0x00000011960bd224 */ /* 0x082fe400078e02ff */
[-C--:B------:R-:W-:Y:S02]  /*10290*/  @!P2 IMAD R5, R148, R17.reuse, RZ ;  /* 0x000000119405a224 */ /* 0x080fe400078e02ff */
[-C--:B------:R-:W-:Y:S02]  /*102a0*/  @!P1 IMAD R149, R149, R17.reuse, RZ ;  /* 0x0000001195959224 */ /* 0x080fe400078e02ff */
[----:B------:R-:W-:Y:S01]  /*102b0*/  @!P3 IMAD R151, R151, R17, RZ ;  /* 0x000000119797b224 */ /* 0x000fe200078e02ff */
[----:B------:R0:W-:Y:S04]  /*102c0*/  @!P0 STG.E.U8 desc[UR36][R6.64+0xf1], R145 ;  /* 0x0000f19106008986 */ /* 0x0001e8000c101124 */
[----:B------:R0:W-:Y:S04]  /*102d0*/  @!P4 STG.E.U8 desc[UR36][R8.64+0xf0], R3 ;  /* 0x0000f0030800c986 */ /* 0x0001e8000c101124 */
[----:B------:R0:W-:Y:S04]  /*102e0*/  @!P6 STG.E.U8 desc[UR36][R8.64+0xf1], R147 ;  /* 0x0000f1930800e986 */ /* 0x0001e8000c101124 */
[----:B------:R0:W-:Y:S04]  /*102f0*/  @!P2 STG.E.U8 desc[UR36][R6.64+0xf8], R5 ;  /* 0x0000f8050600a986 */ /* 0x0001e8000c101124 */
[----:B------:R0:W-:Y:S04]  /*10300*/  @!P1 STG.E.U8 desc[UR36][R6.64+0xf9], R149 ;  /* 0x0000f99506009986 */ /* 0x0001e8000c101124 */
[----:B------:R0:W-:Y:S04]  /*10310*/  @!P5 STG.E.U8 desc[UR36][R8.64+0xf8], R11 ;  /* 0x0000f80b0800d986 */ /* 0x0001e8000c101124 */
[----:B------:R0:W-:Y:S02]  /*10320*/  @!P3 STG.E.U8 desc[UR36][R8.64+0xf9], R151 ;  /* 0x0000f9970800b986 */ /* 0x0001e4000c101124 */
.L_x_546:
[----:B------:R-:W-:Y:S05]  /*10330*/  BSYNC B0 ;  /* 0x0000000000007941 */ /* 0x000fea0003800000 */
.L_x_32:
[----:B0-----:R-:W2:Y:S04]  /*10340*/  LDL.LU R3, [R1+0x200] ;  /* 0x0002000001037983 */ /* 0x001ea80000300800 */
[----:B------:R-:W2:Y:S01]  /*10350*/  LDL.LU R2, [R1+0x204] ;  /* 0x0002040001027983 */ /* 0x000ea20000300800 */
[----:B------:R-:W-:Y:S01]  /*10360*/  ULDC UR4, c[0x0][0xc] ;  /* 0x0000030000047ab9 */ /* 0x000fe20000000800 */
[----:B------:R-:W-:Y:S01]  /*10370*/  ULDC UR5, c[0x0][0x10] ;  /* 0x0000040000057ab9 */ /* 0x000fe20000000800 */
[----:B------:R-:W2:Y:S01]  /*10380*/  LDC R5, c[0x0][0x14] ;  /* 0x00000500ff057b82 */ /* 0x000ea20000000800 */
[----:B------:R-:W-:Y:S01]  /*10390*/  UIMAD.WIDE.U32 UR4, UR4, UR5, URZ ;  /* 0x00000005040472a5 */ /* 0x000fe2000f8e003f */
[----:B------:R-:W-:Y:S01]  /*103a0*/  PRMT R0, RZ, 0x7610, R0 ;  /* 0x00007610ff007816 */ /* 0x000fe20000000000 */
[----:B------:R-:W-:Y:S01]  /*103b0*/  UMOV UR41, 0xffffffff ;  /* 0xffffffff00297882 */ /* 0x000fe20000000000 */
[----:B------:R-:W-:-:S03]  /*103c0*/  UMOV UR43, 0xffffffff ;  /* 0xffffffff002b7882 */ /* 0x000fc60000000000 */
[----:B--2---:R-:W-:-:S04]  /*103d0*/  IMAD.WIDE.U32 R2, R5, UR4, R2 ;  /* 0x0000000405027c25 */ /* 0x004fc8000f8e0002 */
[----:B------:R-:W-:Y:S01]  /*103e0*/  IMAD R5, R5, UR5, RZ ;  /* 0x0000000505057c24 */ /* 0x000fe2000f8e02ff */
[----:B------:R-:W-:Y:S01]  /*103f0*/  ULDC.64 UR4, c[0x0][0x650] ;  /* 0x0001940000047ab9 */ /* 0x000fe20000000a00 */
[----:B-1-3--:R-:W-:Y:S01]  /*10400*/  IMAD.MOV.U32 R6, RZ, RZ, R2 ;  /* 0x000000ffff067224 */ /* 0x00afe200078e0002 */
[----:B------:R-:W-:Y:S01]  /*10410*/  ISETP.GE.U32.AND P0, PT, R2, UR4, PT ;  /* 0x0000000402007c0c */ /* 0x000fe2000bf06070 */
[----:B------:R-:W-:-:S05]  /*10420*/  IMAD.IADD R4, R3, 0x1, R5 ;  /* 0x0000000103047824 */ /* 0x000fca00078e0205 */
[----:B------:R0:W-:Y:S01]  /*10430*/  STL [R1+0x200], R4 ;  /* 0x0002000401007387 */ /* 0x0001e20000100800 */
[----:B------:R-:W-:-:S03]  /*10440*/  ISETP.GE.U32.AND.EX P0, PT, R4, UR5, PT, P0 ;  /* 0x0000000504007c0c */ /* 0x000fc6000bf06100 */
[----:B------:R0:W-:Y:S10]  /*10450*/  STL [R1+0x204], R6 ;  /* 0x0002040601007387 */ /* 0x0001f40000100800 */
[----:B0-----:R-:W-:Y:S05]  /*10460*/  @P0 BRA `(.L_x_547) ;  /* 0x0000000400880947 */ /* 0x001fea0003800000 */
[----:B------:R-:W0:Y:S01]  /*10470*/  S2UR UR6, SR_CTAID.X ;  /* 0x00000000000679c3 */ /* 0x000e220000002500 */
[----:B------:R-:W-:Y:S01]  /*10480*/  ULDC.64 UR12, c[0x0][0x628] ;  /* 0x00018a00000c7ab9 */ /* 0x000fe20000000a00 */
[----:B------:R-:W-:Y:S01]  /*10490*/  ULDC UR4, c[0x0][0x150] ;  /* 0x0000540000047ab9 */ /* 0x000fe20000000800 */
[----:B------:R-:W-:Y:S01]  /*104a0*/  ISETP.NE.U32.AND P0, PT, RZ, UR12, PT ;  /* 0x0000000cff007c0c */ /* 0x000fe2000bf05070 */
[----:B------:R-:W-:Y:S01]  /*104b0*/  ULDC UR15, c[0x0][0x630] ;  /* 0x00018c00000f7ab9 */ /* 0x000fe20000000800 */
[----:B------:R-:W-:Y:S01]  /*104c0*/  R2UR UR16, R6 ;  /* 0x00000000061072ca */ /* 0x000fe200000e0000 */
[----:B------:R-:W-:Y:S01]  /*104d0*/  ULDC UR19, c[0x0][0x154] ;  /* 0x0000550000137ab9 */ /* 0x000fe20000000800 */
[----:B------:R-:W-:Y:S01]  /*104e0*/  ISETP.NE.AND.EX P0, PT, RZ, UR13, PT, P0 ;  /* 0x0000000dff007c0c */ /* 0x000fe2000bf05300 */
[----:B------:R-:W1:Y:S01]  /*104f0*/  S2UR UR18, SR_CTAID.Y ;  /* 0x00000000001279c3 */ /* 0x000e620000002600 */
[----:B------:R-:W-:Y:S02]  /*10500*/  R2UR UR17, R4 ;  /* 0x00000000041172ca */ /* 0x000fe400000e0000 */
[----:B------:R-:W-:-:S02]  /*10510*/  R2UR UR10, R6 ;  /* 0x00000000060a72ca */ /* 0x000fc400000e0000 */
[----:B------:R-:W-:Y:S02]  /*10520*/  R2UR UR11, R4 ;  /* 0x00000000040b72ca */ /* 0x000fe400000e0000 */
[----:B0-----:R-:W-:-:S05]  /*10530*/  I2FP.F32.U32 R0, UR6 ;  /* 0x0000000600007c45 */ /* 0x001fca0008201000 */
[----:B------:R-:W-:-:S04]  /*10540*/  FMUL R0, R0, UR4 ;  /* 0x0000000400007c20 */ /* 0x000fc80008400000 */
[----:B------:R0:W2:Y:S01]  /*10550*/  F2I.U32.TRUNC.NTZ R2, R0 ;  /* 0x0000000000027305 */ /* 0x0000a2000020f000 */
[----:B-1----:R-:W-:Y:S05]  /*10560*/  @!P0 BRA `(.L_x_548) ;  /* 0x0000000000308947 */ /* 0x002fea0003800000 */
        /* <DEDUP_REMOVED lines=12> */
.L_x_548:
[----:B------:R-:W-:Y:S01]  /*10630*/  USHF.R.U64 UR43, UR10, UR15, UR11 ;  /* 0x0000000f0a2b7299 */ /* 0x000fe2000800120b */
[----:B0-----:R-:W-:Y:S01]  /*10640*/  I2FP.F32.U32 R0, UR18 ;  /* 0x0000001200007c45 */ /* 0x001fe20008201000 */
[----:B------:R-:W-:Y:S02]  /*10650*/  USHF.R.U32.HI UR4, URZ, UR15, UR11 ;  /* 0x0000000f3f047299 */ /* 0x000fe4000801160b */
[----:B------:R-:W-:Y:S02]  /*10660*/  UIADD3 UR10, UP0, URZ, -UR43, URZ ;  /* 0x8000002b3f0a7290 */ /* 0x000fe4000ff1e03f */
[----:B------:R-:W-:Y:S01]  /*10670*/  FMUL R0, R0, UR19 ;  /* 0x0000001300007c20 */ /* 0x000fe20008400000 */
[----:B------:R-:W-:Y:S01]  /*10680*/  ULDC.64 UR12, c[0x0][0x620] ;  /* 0x00018800000c7ab9 */ /* 0x000fe20000000a00 */
[----:B------:R-:W-:Y:S01]  /*10690*/  UIADD3.X UR4, URZ, ~UR4, URZ, UP0, !UPT ;  /* 0x800000043f047290 */ /* 0x000fe200087fe43f */
[----:B------:R-:W-:Y:S01]  /*106a0*/  UMOV UR8, UR16 ;  /* 0x0000001000087c82 */ /* 0x000fe20008000000 */
[----:B------:R-:W-:-:S02]  /*106b0*/  UMOV UR9, UR17 ;  /* 0x0000001100097c82 */ /* 0x000fc40008000000 */
[----:B------:R-:W-:Y:S01]  /*106c0*/  UIMAD UR4, UR4, UR12, URZ ;  /* 0x0000000c040472a4 */ /* 0x000fe2000f8e023f */
[----:B------:R-:W0:Y:S01]  /*106d0*/  F2I.U32.TRUNC.NTZ R0, R0 ;  /* 0x0000000000007305 */ /* 0x000e22000020f000 */
[----:B------:R-:W-:Y:S01]  /*106e0*/  UIMAD.WIDE.U32 UR8, UR10, UR12, UR8 ;  /* 0x0000000c0a0872a5 */ /* 0x000fe2000f8e0008 */
[----:B--2---:R-:W-:Y:S01]  /*106f0*/  R2UR UR12, R2 ;  /* 0x00000000020c72ca */ /* 0x004fe200000e0000 */
[----:B------:R-:W-:Y:S01]  /*10700*/  UIMAD UR10, UR10, UR13, UR4 ;  /* 0x0000000d0a0a72a4 */ /* 0x000fe2000f8e0204 */
[----:B------:R-:W-:Y:S01]  /*10710*/  ULDC UR11, c[0x0][0x618] ;  /* 0x00018600000b7ab9 */ /* 0x000fe20000000800 */
[----:B------:R-:W-:Y:S02]  /*10720*/  ULDC UR21, c[0x0][0x658] ;  /* 0x0001960000157ab9 */ /* 0x000fe40000000800 */
[----:B------:R-:W-:Y:S01]  /*10730*/  UIADD3 UR9, UR9, UR10, URZ ;  /* 0x0000000a09097290 */ /* 0x000fe2000fffe03f */
[----:B------:R-:W-:Y:S01]  /*10740*/  UMOV UR15, 0xffffffff ;  /* 0xffffffff000f7882 */ /* 0x000fe20000000000 */
[----:B------:R-:W-:Y:S01]  /*10750*/  ULDC.64 UR4, c[0x0][0x640] ;  /* 0x0001900000047ab9 */ /* 0x000fe20000000a00 */
[----:B------:R-:W-:Y:S01]  /*10760*/  USHF.L.U32 UR15, UR15, UR21, URZ ;  /* 0x000000150f0f7299 */ /* 0x000fe2000800063f */
[----:B------:R-:W-:Y:S01]  /*10770*/  ISETP.NE.U32.AND P0, PT, RZ, UR4, PT ;  /* 0x00000004ff007c0c */ /* 0x000fe2000bf05070 */
[----:B------:R-:W-:-:S02]  /*10780*/  USHF.R.U64 UR16, UR8, UR11, UR9 ;  /* 0x0000000b08107299 */ /* 0x000fc40008001209 */
[----:B------:R-:W-:Y:S01]  /*10790*/  USHF.R.U32.HI UR8, URZ, UR11, UR9 ;  /* 0x0000000b3f087299 */ /* 0x000fe20008011609 */
[----:B0-----:R-:W-:Y:S01]  /*107a0*/  R2UR UR14, R0 ;  /* 0x00000000000e72ca */ /* 0x001fe200000e0000 */
[----:B------:R-:W-:Y:S01]  /*107b0*/  ULDC UR17, c[0x0][0x608] ;  /* 0x0001820000117ab9 */ /* 0x000fe20000000800 */
[----:B------:R-:W-:Y:S01]  /*107c0*/  ULOP3.LUT UR42, URZ, UR15, URZ, 0x33, !UPT ;  /* 0x0000000f3f2a7292 */ /* 0x000fe2000f8e333f */
[----:B------:R-:W-:Y:S01]  /*107d0*/  ISETP.NE.AND.EX P0, PT, RZ, UR5, PT, P0 ;  /* 0x00000005ff007c0c */ /* 0x000fe2000bf05300 */
[----:B------:R-:W-:Y:S02]  /*107e0*/  USHF.R.U64 UR15, UR16, UR17, UR8 ;  /* 0x00000011100f7299 */ /* 0x000fe40008001208 */
[----:B------:R-:W-:Y:S02]  /*107f0*/  USHF.R.U32.HI UR8, URZ, UR17, UR8 ;  /* 0x000000113f087299 */ /* 0x000fe40008011608 */
[----:B------:R-:W-:Y:S02]  /*10800*/  UIADD3 UR12, -UR12, URZ, URZ ;  /* 0x0000003f0c0c7290 */ /* 0x000fe4000fffe13f */
[----:B------:R-:W-:Y:S01]  /*10810*/  USHF.R.U64 UR17, UR15, UR21, UR8 ;  /* 0x000000150f117299 */ /* 0x000fe20008001208 */
[----:B------:R-:W-:Y:S01]  /*10820*/  UMOV UR19, 0x1 ;  /* 0x0000000100137882 */ /* 0x000fe20000000000 */
[----:B------:R-:W-:Y:S01]  /*10830*/  ULDC UR13, c[0x0][0x144] ;  /* 0x00005100000d7ab9 */ /* 0x000fe20000000800 */
[----:B------:R-:W-:Y:S01]  /*10840*/  ULDC UR7, c[0x0][0x600] ;  /* 0x0001800000077ab9 */ /* 0x000fe20000000800 */
[----:B------:R-:W-:-:S02]  /*10850*/  USHF.L.U32 UR24, UR19, UR21, URZ ;  /* 0x0000001513187299 */ /* 0x000fc4000800063f */
[----:B------:R-:W-:Y:S02]  /*10860*/  USHF.R.U32.HI UR8, URZ, UR21, UR8 ;  /* 0x000000153f087299 */ /* 0x000fe40008011608 */
[----:B------:R-:W-:Y:S02]  /*10870*/  UIMAD UR21, UR13, UR12, UR6 ;  /* 0x0000000c0d1572a4 */ /* 0x000fe4000f8e0206 */
[----:B------:R-:W-:Y:S02]  /*10880*/  UIADD3 UR20, UR7, -0x1, URZ ;  /* 0xffffffff07147890 */ /* 0x000fe4000fffe03f */
[----:B------:R-:W-:Y:S01]  /*10890*/  UIADD3 UR19, -UR14, URZ, URZ ;  /* 0x0000003f0e137290 */ /* 0x000fe2000fffe13f */
[----:B------:R-:W-:Y:S01]  /*108a0*/  ULDC UR25, c[0x0][0x148] ;  /* 0x0000520000197ab9 */ /* 0x000fe20000000800 */
[----:B------:R-:W-:Y:S01]  /*108b0*/  ULDC UR22, c[0x0][0x648] ;  /* 0x0001920000167ab9 */ /* 0x000fe20000000800 */
[----:B------:R-:W-:Y:S01]  /*108c0*/  ULDC UR23, c[0x0][0x638] ;  /* 0x00018e0000177ab9 */ /* 0x000fe20000000800 */
        /* <DEDUP_REMOVED lines=14> */
.L_x_549:
[----:B------:R-:W-:Y:S01]  /*109b0*/  UISETP.NE.AND UP0, UPT, UR46, URZ, UPT ;  /* 0x0000003f2e00728c */ /* 0x000fe2000bf05270 */
[----:B------:R-:W-:Y:S01]  /*109c0*/  IMAD.MOV.U32 R0, RZ, RZ, 0x1 ;  /* 0x00000001ff007424 */ /* 0x000fe200078e00ff */
[----:B------:R-:W-:Y:S02]  /*109d0*/  USHF.R.U64 UR4, UR6, UR22, UR8 ;  /* 0x0000001606047299 */ /* 0x000fe40008001208 */
[----:B------:R-:W-:Y:S02]  /*109e0*/  ULOP3.LUT UR42, UR15, UR42, URZ, 0xc0, !UPT ;  /* 0x0000002a0f2a7292 */ /* 0x000fe4000f8ec03f */
[----:B------:R-:W-:Y:S02]  /*109f0*/  UIADD3 UR5, -UR4, URZ, URZ ;  /* 0x0000003f04057290 */ /* 0x000fe4000fffe13f */
[----:B------:R-:W-:Y:S02]  /*10a00*/  UIMAD UR42, UR24, UR4, UR42 ;  /* 0x00000004182a72a4 */ /* 0x000fe4000f8e022a */
[----:B------:R-:W-:-:S02]  /*10a10*/  ULOP3.LUT UR16, UR16, UR20, URZ, 0xc0, !UPT ;  /* 0x0000001410107292 */ /* 0x000fc4000f8ec03f */
[----:B------:R-:W-:Y:S02]  /*10a20*/  @UP0 UIMAD UR21, UR25, UR19, UR18 ;  /* 0x00000013191502a4 */ /* 0x000fe4000f8e0212 */
[----:B------:R-:W-:-:S03]  /*10a30*/  UIMAD UR4, UR5, UR23, UR17 ;  /* 0x00000017050472a4 */ /* 0x000fc6000f8e0211 */
[----:B------:R-:W-:Y:S01]  /*10a40*/  ULDC UR5, c[0x0][0x610] ;  /* 0x0001840000057ab9 */ /* 0x000fe20000000800 */
[----:B------:R-:W-:Y:S02]  /*10a50*/  UIMAD UR4, UR4, UR7, UR16 ;  /* 0x00000007040472a4 */ /* 0x000fe4000f8e0210 */
[----:B------:R-:W-:-:S04]  /*10a60*/  UIMAD UR42, UR42, UR5, UR21 ;  /* 0x000000052a2a72a4 */ /* 0x000fc8000f8e0215 */
[----:B------:R-:W-:Y:S02]  /*10a70*/  USEL UR41, UR4, UR42, !UP0 ;  /* 0x0000002a04297287 */ /* 0x000fe4000c000000 */
[----:B------:R-:W-:-:S12]  /*10a80*/  USEL UR42, UR42, UR4, !UP0 ;  /* 0x000000042a2a7287 */ /* 0x000fd8000c000000 */
.L_x_547:
[----:B------:R-:W-:-:S13]  /*10a90*/  LOP3.LUT P0, RZ, R0, 0xff, RZ, 0xc0, !PT ;  /* 0x000000ff00ff7812 */ /* 0x000fda000780c0ff */
[----:B------:R-:W-:Y:S05]  /*10aa0*/  @P0 BRA `(.L_x_550) ;  /* 0xffffff0800400947 */ /* 0x000fea000383ffff */
[----:B------:R-:W-:Y:S05]  /*10ab0*/  EXIT ;  /* 0x000000000000794d */ /* 0x000fea0003800000 */
.L_x_7:
[----:B------:R-:W2:Y:S01]  /*10ac0*/  LDL R5, [R1+0x204] ;  /* 0x0002040001057983 */ /* 0x000ea20000100800 */
[----:B------:R-:W-:-:S03]  /*10ad0*/  ULDC.64 UR4, c[0x0][0x650] ;  /* 0x0001940000047ab9 */ /* 0x000fc60000000a00 */
[----:B------:R-:W3:Y:S01]  /*10ae0*/  LDL R4, [R1+0x200] ;  /* 0x0002000001047983 */ /* 0x000ee20000100800 */
[----:B------:R-:W-:Y:S01]  /*10af0*/  PRMT R0, RZ, 0x7610, R0 ;  /* 0x00007610ff007816 */ /* 0x000fe20000000000 */
[----:B------:R-:W-:Y:S02]  /*10b00*/  IMAD.MOV.U32 R3, RZ, RZ, -0x1 ;  /* 0xffffffffff037424 */ /* 0x000fe400078e00ff */
[----:B------:R-:W-:Y:S02]  /*10b10*/  IMAD.MOV.U32 R2, RZ, RZ, -0x1 ;  /* 0xffffffffff027424 */ /* 0x000fe400078e00ff */
[----:B------:R-:W-:Y:S01]  /*10b20*/  IMAD.MOV.U32 R9, RZ, RZ, -0x1 ;  /* 0xffffffffff097424 */ /* 0x000fe200078e00ff */
[----:B--2---:R-:W-:-:S04]  /*10b30*/  ISETP.GE.U32.AND P0, PT, R5, UR4, PT ;  /* 0x0000000405007c0c */ /* 0x004fc8000bf06070 */
[----:B---3--:R-:W-:-:S13]  /*10b40*/  ISETP.GE.U32.AND.EX P0, PT, R4, UR5, PT, P0 ;  /* 0x0000000504007c0c */ /* 0x008fda000bf06100 */
        /* <DEDUP_REMOVED lines=21> */
.L_x_552:
[----:B------:R-:W-:Y:S01]  /*10ca0*/  USHF.R.U64 UR4, UR14, UR19, UR15 ;  /* 0x000000130e047299 */ /* 0x000fe2000800120f */
[----:B------:R-:W-:Y:S01]  /*10cb0*/  R2UR UR7, R4 ;  /* 0x00000000040772ca */ /* 0x000fe200000e0000 */
[----:B------:R-:W-:Y:S02]  /*10cc0*/  USHF.R.U32.HI UR5, URZ, UR19, UR15 ;  /* 0x000000133f057299 */ /* 0x000fe4000801160f */
[----:B------:R-:W-:Y:S01]  /*10cd0*/  UIADD3 UR13, UP0, URZ, -UR4, URZ ;  /* 0x800000043f0d7290 */ /* 0x000fe2000ff1e03f */
[----:B------:R-:W-:Y:S01]  /*10ce0*/  ULDC.64 UR14, c[0x0][0x620] ;  /* 0x00018800000e7ab9 */ /* 0x000fe20000000a00 */
[----:B------:R-:W-:Y:S02]  /*10cf0*/  UMOV UR6, UR20 ;  /* 0x0000001400067c82 */ /* 0x000fe40008000000 */
[----:B------:R-:W-:Y:S02]  /*10d00*/  UIADD3.X UR5, URZ, ~UR5, URZ, UP0, !UPT ;  /* 0x800000053f057290 */ /* 0x000fe400087fe43f */
[----:B------:R-:W-:-:S02]  /*10d10*/  UISETP.NE.AND UP1, UPT, UR46, URZ, UPT ;  /* 0x0000003f2e00728c */ /* 0x000fc4000bf25270 */
[----:B------:R-:W-:Y:S02]  /*10d20*/  UIMAD UR5, UR5, UR14, URZ ;  /* 0x0000000e050572a4 */ /* 0x000fe4000f8e023f */
[----:B------:R-:W-:Y:S02]  /*10d30*/  UIMAD.WIDE.U32 UR6, UR13, UR14, UR6 ;  /* 0x0000000e0d0672a5 */ /* 0x000fe4000f8e0006 */
[----:B------:R-:W-:Y:S01]  /*10d40*/  UIMAD UR5, UR13, UR15, UR5 ;  /* 0x0000000f0d0572a4 */ /* 0x000fe2000f8e0205 */
[----:B------:R-:W-:Y:S02]  /*10d50*/  ULDC UR14, c[0x0][0x608] ;  /* 0x00018200000e7ab9 */ /* 0x000fe40000000800 */
[----:B------:R-:W-:Y:S01]  /*10d60*/  ULDC UR13, c[0x0][0x618] ;  /* 0x00018600000d7ab9 */ /* 0x000fe20000000800 */
[----:B------:R-:W-:Y:S01]  /*10d70*/  UIADD3 UR5, UR7, UR5, URZ ;  /* 0x0000000507057290 */ /* 0x000fe2000fffe03f */
[----:B------:R-:W-:Y:S01]  /*10d80*/  ULDC UR22, c[0x0][0x658] ;  /* 0x0001960000167ab9 */ /* 0x000fe20000000800 */
[----:B------:R-:W-:-:S02]  /*10d90*/  @UP1 UIMAD UR8, UR11, UR12, UR10 ;  /* 0x0000000c0b0812a4 */ /* 0x000fc4000f8e020a */
[----:B------:R-:W-:Y:S02]  /*10da0*/  USHF.R.U64 UR17, UR6, UR13, UR5 ;  /* 0x0000000d06117299 */ /* 0x000fe40008001205 */
[----:B------:R-:W-:Y:S01]  /*10db0*/  USHF.R.U32.HI UR5, URZ, UR13, UR5 ;  /* 0x0000000d3f057299 */ /* 0x000fe20008011605 */
[----:B------:R-:W-:Y:S01]  /*10dc0*/  ULDC.64 UR6, c[0x0][0x640] ;  /* 0x0001900000067ab9 */ /* 0x000fe20000000a00 */
[----:B------:R-:W-:Y:S01]  /*10dd0*/  UMOV UR10, 0xffffffff ;  /* 0xffffffff000a7882 */ /* 0x000fe20000000000 */
[----:B------:R-:W-:Y:S01]  /*10de0*/  ISETP.NE.U32.AND P0, PT, RZ, UR6, PT ;  /* 0x00000006ff007c0c */ /* 0x000fe2000bf05070 */
[----:B------:R-:W-:Y:S02]  /*10df0*/  USHF.R.U64 UR18, UR17, UR14, UR5 ;  /* 0x0000000e11127299 */ /* 0x000fe40008001205 */
[----:B------:R-:W-:Y:S01]  /*10e00*/  USHF.R.U32.HI UR5, URZ, UR14, UR5 ;  /* 0x0000000e3f057299 */ /* 0x000fe20008011605 */
[----:B------:R-:W-:Y:S01]  /*10e10*/  ISETP.NE.AND.EX P0, PT, RZ, UR7, PT, P0 ;  /* 0x00000007ff007c0c */ /* 0x000fe2000bf05300 */
[----:B------:R-:W-:-:S02]  /*10e20*/  USHF.L.U32 UR11, UR10, UR22, URZ ;  /* 0x000000160a0b7299 */ /* 0x000fc4000800063f */
[----:B------:R-:W-:Y:S01]  /*10e30*/  USHF.R.U64 UR19, UR18, UR22, UR5 ;  /* 0x0000001612137299 */ /* 0x000fe20008001205 */
[----:B------:R-:W-:Y:S01]  /*10e40*/  ULDC UR20, c[0x0][0x600] ;  /* 0x0001800000147ab9 */ /* 0x000fe20000000800 */
[----:B------:R-:W-:Y:S02]  /*10e50*/  USHF.R.U32.HI UR10, URZ, UR22, UR5 ;  /* 0x000000163f0a7299 */ /* 0x000fe40008011605 */
[----:B------:R-:W-:Y:S02]  /*10e60*/  UIADD3 UR21, UR20, -0x1, URZ ;  /* 0xffffffff14157890 */ /* 0x000fe4000fffe03f */
[----:B------:R-:W-:Y:S01]  /*10e70*/  ULOP3.LUT UR26, URZ, UR11, URZ, 0x33, !UPT ;  /* 0x0000000b3f1a7292 */ /* 0x000fe2000f8e333f */
        /* <DEDUP_REMOVED lines=17> */
.L_x_553:
[----:B------:R-:W-:Y:S01]  /*10f90*/  USHF.R.U64 UR6, UR5, UR23, UR10 ;  /* 0x0000001705067299 */ /* 0x000fe2000800120a */
[----:B------:R-:W-:Y:S01]  /*10fa0*/  IMAD.MOV.U32 R0, RZ, RZ, 0x1 ;  /* 0x00000001ff007424 */ /* 0x000fe200078e00ff */
[----:B------:R-:W-:Y:S01]  /*10fb0*/  USHF.L.U32 UR25, UR25, UR22, URZ ;  /* 0x0000001619197299 */ /* 0x000fe2000800063f */
[----:B------:R-:W-:Y:S01]  /*10fc0*/  IMAD.U32 R9, RZ, RZ, UR4 ;  /* 0x00000004ff097e24 */ /* 0x000fe2000f8e00ff */
[----:B------:R-:W-:Y:S02]  /*10fd0*/  ULOP3.LUT UR5, UR18, UR26, URZ, 0xc0, !UPT ;  /* 0x0000001a12057292 */ /* 0x000fe4000f8ec03f */
[----:B------:R-:W-:Y:S02]  /*10fe0*/  UIADD3 UR7, -UR6, URZ, URZ ;  /* 0x0000003f06077290 */ /* 0x000fe4000fffe13f */
[----:B------:R-:W-:Y:S02]  /*10ff0*/  UIMAD UR6, UR25, UR6, UR5 ;  /* 0x00000006190672a4 */ /* 0x000fe4000f8e0205 */
[----:B------:R-:W-:-:S02]  /*11000*/  ULOP3.LUT UR17, UR17, UR21, URZ, 0xc0, !UPT ;  /* 0x0000001511117292 */ /* 0x000fc4000f8ec03f */
[----:B------:R-:W-:Y:S02]  /*11010*/  UIMAD UR5, UR7, UR24, UR19 ;  /* 0x00000018070572a4 */ /* 0x000fe4000f8e0213 */
[----:B------:R-:W-:Y:S01]  /*11020*/  UISETP.NE.AND UP0, UPT, UR46, URZ, UPT ;  /* 0x0000003f2e00728c */ /* 0x000fe2000bf05270 */
[----:B------:R-:W-:Y:S01]  /*11030*/  ULDC UR7, c[0x0][0x610] ;  /* 0x0001840000077ab9 */ /* 0x000fe20000000800 */
[----:B------:R-:W-:Y:S02]  /*11040*/  UIMAD UR5, UR5, UR20, UR17 ;  /* 0x00000014050572a4 */ /* 0x000fe4000f8e0211 */
[----:B------:R-:W-:-:S04]  /*11050*/  UIMAD UR8, UR6, UR7, UR8 ;  /* 0x00000007060872a4 */ /* 0x000fc8000f8e0208 */
[----:B------:R-:W-:Y:S02]  /*11060*/  USEL UR6, UR5, UR8, !UP0 ;  /* 0x0000000805067287 */ /* 0x000fe4000c000000 */
[----:B------:R-:W-:-:S04]  /*11070*/  USEL UR8, UR8, UR5, !UP0 ;  /* 0x0000000508087287 */ /* 0x000fc8000c000000 */
[----:B------:R-:W-:Y:S02]  /*11080*/  IMAD.U32 R2, RZ, RZ, UR6 ;  /* 0x00000006ff027e24 */ /* 0x000fe4000f8e00ff */
[----:B------:R-:W-:-:S07]  /*11090*/  IMAD.U32 R3, RZ, RZ, UR8 ;  /* 0x00000008ff037e24 */ /* 0x000fce000f8e00ff */
.L_x_551:
[----:B------:R-:W-:-:S08]  /*110a0*/  NOP ;  /* 0x0000000000007918 */ /* 0x000fd00000000000 */
[----:B0-----:R-:W0:-:S00]  /*110b0*/  USETMAXREG.DEALLOC.CTAPOOL 0x18 ;  /* 0x00000018000079c8 */ /* 0x001e0000080e0500 */
[----:B------:R-:W-:-:S13]  /*110c0*/  ISETP.NE.AND P0, PT, RZ, UR9, PT ;  /* 0x00000009ff007c0c */ /* 0x000fda000bf05270 */
[----:B------:R-:W-:Y:S05]  /*110d0*/  @P0 EXIT ;  /* 0x000000000000094d */ /* 0x000fea0003800000 */
[----:B0-----:R-:W-:Y:S01]  /*110e0*/  LOP3.LUT P0, RZ, R0, 0xff, RZ, 0xc0, !PT ;  /* 0x000000ff00ff7812 */ /* 0x001fe2000780c0ff */
[----:B------:R-:W-:Y:S02]  /*110f0*/  IMAD.MOV.U32 R0, RZ, RZ, 0x1 ;  /* 0x00000001ff007424 */ /* 0x000fe400078e00ff */
[----:B------:R-:W-:-:S10]  /*11100*/  IMAD.MOV.U32 R6, RZ, RZ, RZ ;  /* 0x000000ffff067224 */ /* 0x000fd400078e00ff */
[----:B------:R-:W-:Y:S05]  /*11110*/  @!P0 BRA `(.L_x_554) ;  /* 0x0000000c007c8947 */ /* 0x000fea0003800000 */
[----:B------:R-:W0:Y:S01]  /*11120*/  S2UR UR7, SR_CgaCtaId ;  /* 0x00000000000779c3 */ /* 0x000e220000008800 */
[----:B------:R-:W-:Y:S01]  /*11130*/  ULDC UR4, c[0x0][0x28c] ;  /* 0x0000a30000047ab9 */ /* 0x000fe20000000800 */
[----:B------:R-:W-:Y:S01]  /*11140*/  ULDC UR5, c[0x0][0x600] ;  /* 0x0001800000057ab9 */ /* 0x000fe20000000800 */
[----:B------:R-:W-:Y:S01]  /*11150*/  UIADD3 UR11, UR4, 0x1f, URZ ;  /* 0x0000001f040b7890 */ /* 0x000fe2000fffe03f */
[----:B------:R-:W-:Y:S01]  /*11160*/  BSSY B0, `(.L_x_554) ;  /* 0x00000da000007945 */ /* 0x000fe20003800000 */
[----:B------:R-:W-:Y:S01]  /*11170*/  ULDC UR9, c[0x0][0x658] ;  /* 0x0001960000097ab9 */ /* 0x000fe20000000800 */
[----:B------:R-:W-:Y:S01]  /*11180*/  UMOV UR10, 0xffffffff ;  /* 0xffffffff000a7882 */ /* 0x000fe20000000000 */
[----:B------:R-:W-:Y:S01]  /*11190*/  UMOV UR12, 0x1 ;  /* 0x00000001000c7882 */ /* 0x000fe20000000000 */
[----:B------:R-:W-:Y:S01]  /*111a0*/  UIADD3 UR4, UR5, -0x1, URZ ;  /* 0xffffffff05047890 */ /* 0x000fe2000fffe03f */
[----:B------:R-:W-:Y:S01]  /*111b0*/  IMAD.MOV.U32 R8, RZ, RZ, 0x1 ;  /* 0x00000001ff087424 */ /* 0x000fe200078e00ff */
[----:B------:R-:W-:Y:S01]  /*111c0*/  USHF.L.U32 UR10, UR10, UR9, URZ ;  /* 0x000000090a0a7299 */ /* 0x000fe2000800063f */
[----:B------:R-:W-:Y:S01]  /*111d0*/  IMAD.MOV.U32 R0, RZ, RZ, 0x1 ;  /* 0x00000001ff007424 */ /* 0x000fe200078e00ff */
[----:B------:R-:W-:Y:S01]  /*111e0*/  USHF.L.U32 UR5, UR12, UR9, URZ ;  /* 0x000000090c057299 */ /* 0x000fe2000800063f */
[----:B------:R-:W-:Y:S01]  /*111f0*/  IMAD.MOV.U32 R6, RZ, RZ, RZ ;  /* 0x000000ffff067224 */ /* 0x000fe200078e00ff */
[----:B------:R-:W-:Y:S01]  /*11200*/  USHF.R.S32.HI UR12, URZ, 0x1f, UR11 ;  /* 0x0000001f3f0c7899 */ /* 0x000fe2000801140b */
[----:B------:R-:W-:Y:S01]  /*11210*/  ULDC UR8, c[0x0][0xc] ;  /* 0x0000030000087ab9 */ /* 0x000fe20000000800 */
[----:B------:R-:W-:-:S02]  /*11220*/  ULDC UR9, c[0x0][0x10] ;  /* 0x0000040000097ab9 */ /* 0x000fc40000000800 */
[----:B------:R-:W-:Y:S02]  /*11230*/  ULEA.HI UR12, UR12, UR11, URZ, 0x5 ;  /* 0x0000000b0c0c7291 */ /* 0x000fe4000f8f283f */
[----:B------:R-:W-:Y:S02]  /*11240*/  UIMAD.WIDE.U32 UR8, UR8, UR9, URZ ;  /* 0x00000009080872a5 */ /* 0x000fe4000f8e003f */
[----:B------:R-:W-:Y:S02]  /*11250*/  USHF.R.S32.HI UR13, URZ, 0x5, UR12 ;  /* 0x000000053f0d7899 */ /* 0x000fe4000801140c */
[----:B0-----:R-:W-:Y:S02]  /*11260*/  USHF.L.U32 UR6, UR7, 0x7, URZ ;  /* 0x0000000707067899 */ /* 0x001fe4000800063f */
[----:B------:R-:W-:Y:S02]  /*11270*/  USHF.L.U32 UR7, UR7, 0xc, URZ ;  /* 0x0000000c07077899 */ /* 0x000fe4000800063f */
[----:B------:R-:W-:-:S02]  /*11280*/  ULOP3.LUT UR23, UR40, 0x2, URZ, 0xfc, !UPT ;  /* 0x0000000228177892 */ /* 0x000fc4000f8efc3f */
[----:B------:R-:W-:Y:S02]  /*11290*/  ULOP3.LUT UR14, UR7, 0x1000, URZ, 0xc0, !UPT ;  /* 0x00001000070e7892 */ /* 0x000fe4000f8ec03f */
[----:B------:R-:W-:Y:S02]  /*112a0*/  ULOP3.LUT UR7, URZ, UR10, URZ, 0x33, !UPT ;  /* 0x0000000a3f077292 */ /* 0x000fe4000f8e333f */
[----:B------:R-:W-:Y:S01]  /*112b0*/  ULOP3.LUT UR6, UR6, 0x80, URZ, 0xc0, !UPT ;  /* 0x0000008006067892 */ /* 0x000fe2000f8ec03f */
[----:B------:R-:W-:Y:S01]  /*112c0*/  ULDC UR10, c[0x0][0x14] ;  /* 0x00000500000a7ab9 */ /* 0x000fe20000000800 */
[----:B------:R-:W-:Y:S02]  /*112d0*/  ULOP3.LUT UR14, UR14, 0x8100, URZ, 0xfc, !UPT ;  /* 0x000081000e0e7892 */ /* 0x000fe4000f8efc3f */
[----:B------:R-:W-:Y:S02]  /*112e0*/  UIMAD.WIDE.U32 UR24, UR8, UR10, URZ ;  /* 0x0000000a081872a5 */ /* 0x000fe4000f8e003f */
[----:B------:R-:W-:-:S02]  /*112f0*/  UIMAD UR15, UR9, UR10, URZ ;  /* 0x0000000a090f72a4 */ /* 0x000fc4000f8e023f */
[----:B------:R-:W-:Y:S02]  /*11300*/  UIADD3 UR28, UR13, 0x1, URZ ;  /* 0x000000010d1c7890 */ /* 0x000fe4000fffe03f */
[----:B------:R-:W-:Y:S01]  /*11310*/  UIADD3 UR15, UR25, UR15, URZ ;  /* 0x0000000f190f7290 */ /* 0x000fe2000fffe03f */
[----:B------:R-:W-:-:S11]  /*11320*/  ULDC.64 UR26, c[0x0][0x198] ;  /* 0x00006600001a7ab9 */ /* 0x000fd60000000a00 */
.L_x_565:
[----:B------:R-:W-:-:S03]  /*11330*/  UMOV UR8, 0xffffffff ;  /* 0xffffffff00087882 */ /* 0x000fc60000000000 */
[----:B------:R-:W-:Y:S05]  /*11340*/  BRA.DIV UR8, `(.L_x_555) ;  /* 0x0000000e08dc7947 */ /* 0x000fea000b800000 */
[----:B------:R-:W-:-:S13]  /*11350*/  ELECT P6, URZ, PT ;  /* 0x00000000003f782f */ /* 0x000fda00038c0000 */
.L_x_576:
[----:B------:R-:W0:Y:S01]  /*11360*/  LDC R4, c[0x0][0x28c] ;  /* 0x0000a300ff047b82 */ /* 0x000e220000000800 */
[----:B------:R-:W-:Y:S01]  /*11370*/  BSSY B1, `(.L_x_556) ;  /* 0x000003a000017945 */ /* 0x000fe20003800000 */
[----:B0-----:R-:W-:-:S13]  /*11380*/  ISETP.LT.OR P6, PT, R4, 0x1, !P6 ;  /* 0x000000010400780c */ /* 0x001fda00077c1670 */
[----:B------:R-:W-:Y:S05]  /*11390*/  @P6 BRA `(.L_x_557) ;  /* 0x0000000000dc6947 */ /* 0x000fea0003800000 */
[----:B------:R-:W-:Y:S01]  /*113a0*/  LEA R2, R2, UR6, 0x8 ;  /* 0x0000000602027c11 */ /* 0x000fe2000f8e40ff */
[----:B------:R-:W-:Y:S02]  /*113b0*/  IMAD.SHL.U32 R3, R3, 0x100, RZ ;  /* 0x0000010003037824 */ /* 0x000fe400078e00ff */
[----:B------:R-:W-:Y:S02]  /*113c0*/  IMAD.MOV.U32 R13, RZ, RZ, RZ ;  /* 0x000000ffff0d7224 */ /* 0x000fe400078e00ff */
[----:B------:R-:W-:Y:S02]  /*113d0*/  IMAD.U32 R11, RZ, RZ, UR28 ;  /* 0x0000001cff0b7e24 */ /* 0x000fe4000f8e00ff */
[----:B------:R-:W-:Y:S02]  /*113e0*/  IMAD.MOV.U32 R4, RZ, RZ, R0 ;  /* 0x000000ffff047224 */ /* 0x000fe400078e0000 */
[----:B------:R-:W-:-:S07]  /*113f0*/  IMAD.MOV.U32 R5, RZ, RZ, R6 ;  /* 0x000000ffff057224 */ /* 0x000fce00078e0006 */
.L_x_560:
[----:B------:R-:W0:Y:S01]  /*11400*/  S2R R10, SR_CgaCtaId ;  /* 0x00000000000a7919 */ /* 0x000e220000008800 */
[----:B------:R-:W-:Y:S01]  /*11410*/  MOV R7, 0x400 ;  /* 0x0000040000077802 */ /* 0x000fe20000000f00 */
[----:B------:R-:W1:Y:S03]  /*11420*/  S2R R15, SR_TID.X ;  /* 0x00000000000f7919 */ /* 0x000e660000002100 */
[----:B0-----:R-:W-:Y:S02]  /*11430*/  LEA R14, R10, R7, 0x18 ;  /* 0x000000070a0e7211 */ /* 0x001fe400078ec0ff */
[----:B------:R-:W-:Y:S02]  /*11440*/  SHF.L.U32 R7, R4, 0x1f, RZ ;  /* 0x0000001f04077819 */ /* 0x000fe400000006ff */
[----:B-1----:R-:W-:Y:S01]  /*11450*/  LOP3.LUT P1, RZ, R15, 0x7f, RZ, 0xc0, !PT ;  /* 0x0000007f0fff7812 */ /* 0x002fe2000782c0ff */
[----:B------:R-:W-:-:S04]  /*11460*/  IMAD R12, R5, 0x8, R14 ;  /* 0x00000008050c7824 */ /* 0x000fc800078e020e */
[----:B------:R-:W0:Y:S08]  /*11470*/  SYNCS.PHASECHK.TRANS64.TRYWAIT P0, [R12+URZ+0x20], R7 ;  /* 0x000020070c0075a7 */ /* 0x000e30000800017f */
[----:B------:R-:W1:Y:S01]  /*11480*/  @!P1 LDC R10, c[0x0][0x500] ;  /* 0x00014000ff0a9b82 */ /* 0x000e620000000800 */
[----:B0-----:R-:W-:Y:S05]  /*11490*/  @!P0 BRA `(.L_x_558) ;  /* 0x0000000c00a88947 */ /* 0x001fea0003800000 */
.L_x_577:
[----:B------:R-:W-:Y:S01]  /*114a0*/  UPRMT UR8, UR23, 0x9910, URZ ;  /* 0x0000991017087896 */ /* 0x000fe2000800003f */
[----:B-1----:R1:W-:Y:S03]  /*114b0*/  @!P1 SYNCS.ARRIVE.TRANS64 RZ, [R12+URZ], R10 ;  /* 0x0000000a0cff99a7 */ /* 0x0023e6000800003f */
[----:B------:R-:W-:-:S06]  /*114c0*/  UISETP.NE.AND UP0, UPT, UR8, 0x2, UPT ;  /* 0x000000020800788c */ /* 0x000fcc000bf05270 */
[----:B------:R-:W-:-:S13]  /*114d0*/  PLOP3.LUT P0, PT, PT, PT, UP0, 0x80, 0x0 ;  /* 0x000000000000781c */ /* 0x000fda0003f0f008 */
[----:B-1----:R-:W-:Y:S05]  /*114e0*/  @P0 BRA `(.L_x_559) ;  /* 0x0000000000040947 */ /* 0x002fea0003800000 */
[----:B------:R-:W-:Y:S01]  /*114f0*/  BPT.TRAP 0x1 ;  /* 0x000000040000795c */ /* 0x000fe20000300000 */
.L_x_559:
[C---:B0-----:R-:W-:Y:S01]  /*11500*/  IMAD R7, R5.reuse, 0x2000, R14 ;  /* 0x0000200005077824 */ /* 0x041fe200078e020e */
[----:B------:R-:W-:Y:S01]  /*11510*/  R2UR UR11, R5 ;  /* 0x00000000050b72ca */ /* 0x000fe200000e0000 */
[----:B------:R-:W-:Y:S01]  /*11520*/  VIADD R11, R11, 0xffffffff ;  /* 0xffffffff0b0b7836 */ /* 0x000fe20000000000 */
[----:B------:R-:W-:Y:S01]  /*11530*/  R2UR UR20, R14 ;  /* 0x000000000e1472ca */ /* 0x000fe200000e0000 */
[----:B------:R-:W-:Y:S01]  /*11540*/  UIADD3 UR16, UP0, UR26, 0xf0, URZ ;  /* 0x000000f01a107890 */ /* 0x000fe2000ff1e03f */
[----:B------:R-:W-:Y:S01]  /*11550*/  R2UR UR8, R7 ;  /* 0x00000000070872ca */ /* 0x000fe200000e0000 */
[----:B------:R-:W-:Y:S01]  /*11560*/  UIADD3 UR30, UP1, UR26, 0x1f0, URZ ;  /* 0x000001f01a1e7890 */ /* 0x000fe2000ff3e03f */
[----:B------:R-:W-:Y:S01]  /*11570*/  R2UR UR21, R3 ;  /* 0x00000000031572ca */ /* 0x000fe200000e0000 */
[----:B------:R-:W-:Y:S01]  /*11580*/  UIADD3.X UR17, URZ, UR27, URZ, UP0, !UPT ;  /* 0x0000001b3f117290 */ /* 0x000fe200087fe43f */
[----:B------:R-:W-:Y:S01]  /*11590*/  R2UR UR9, R12 ;  /* 0x000000000c0972ca */ /* 0x000fe200000e0000 */
[----:B------:R-:W-:Y:S01]  /*115a0*/  VIADD R5, R5, 0x1 ;  /* 0x0000000105057836 */ /* 0x000fe20000000000 */
[----:B------:R-:W-:Y:S01]  /*115b0*/  R2UR UR10, R13 ;  /* 0x000000000d0a72ca */ /* 0x000fe200000e0000 */
[----:B------:R-:W-:Y:S01]  /*115c0*/  UIADD3.X UR31, URZ, UR27, URZ, UP1, !UPT ;  /* 0x0000001b3f1f7290 */ /* 0x000fe20008ffe43f */
[----:B------:R-:W-:Y:S01]  /*115d0*/  R2UR UR12, R9 ;  /* 0x00000000090c72ca */ /* 0x000fe200000e0000 */
[----:B------:R-:W-:Y:S01]  /*115e0*/  ULEA UR11, UR11, UR14, 0xd ;  /* 0x0000000e0b0b7291 */ /* 0x000fe2000f8e683f */
[----:B------:R-:W-:Y:S01]  /*115f0*/  R2UR UR22, R2 ;  /* 0x00000000021672ca */ /* 0x000fe200000e0000 */
[----:B------:R-:W-:Y:S01]  /*11600*/  UMOV UR18, 0x0 ;  /* 0x0000000000127882 */ /* 0x000fe20000000000 */
[----:B------:R-:W-:Y:S01]  /*11610*/  ISETP.GT.AND P1, PT, R11, 0x1, PT ;  /* 0x000000010b00780c */ /* 0x000fe20003f24270 */
[----:B------:R-:W-:Y:S01]  /*11620*/  UIADD3 UR8, UR8, 0x100, URZ ;  /* 0x0000010008087890 */ /* 0x000fe2000fffe03f */
[----:B------:R-:W-:Y:S01]  /*11630*/  ISETP.NE.AND P0, PT, R5, 0x4, PT ;  /* 0x000000040500780c */ /* 0x000fe20003f05270 */
[----:B------:R-:W-:Y:S01]  /*11640*/  UIADD3 UR20, UR20, UR11, URZ ;  /* 0x0000000b14147290 */ /* 0x000fe2000fffe03f */
[----:B------:R-:W-:Y:S01]  /*11650*/  VIADD R13, R13, 0x20 ;  /* 0x000000200d0d7836 */ /* 0x000fe20000000000 */
[----:B------:R-:W-:Y:S01]  /*11660*/  UMOV UR19, 0x10000000 ;  /* 0x1000000000137882 */ /* 0x000fe20000000000 */
[----:B------:R-:W-:Y:S01]  /*11670*/  UMOV UR11, UR21 ;  /* 0x00000015000b7c82 */ /* 0x000fe20008000000 */
[----:B------:R-:W-:Y:S01]  /*11680*/  UMOV UR29, 0x30000 ;  /* 0x00030000001d7882 */ /* 0x000fe20000000000 */
[----:B------:R-:W-:-:S02]  /*11690*/  SEL R7, RZ, 0x1, P0 ;  /* 0x00000001ff077807 */ /* 0x000fc40000000000 */
[----:B------:R0:W-:Y:S01]  /*116a0*/  UTMALDG.3D [UR8], [UR16], desc[UR18] ;  /* 0x00001208100075b4 */ /* 0x0001e20008011000 */
[----:B------:R-:W-:Y:S02]  /*116b0*/  SEL R5, R5, RZ, P0 ;  /* 0x000000ff05057207 */ /* 0x000fe40000000000 */
[----:B------:R-:W-:Y:S01]  /*116c0*/  LOP3.LUT R4, R4, R7, RZ, 0x3c, !PT ;  /* 0x0000000704047212 */ /* 0x000fe200078e3cff */
[----:B0-----:R-:W-:Y:S01]  /*116d0*/  UMOV UR8, UR20 ;  /* 0x0000001400087c82 */ /* 0x001fe20008000000 */
[----:B------:R-:W-:Y:S02]  /*116e0*/  UMOV UR11, UR22 ;  /* 0x00000016000b7c82 */ /* 0x000fe40008000000 */
[----:B------:R0:W-:Y:S02]  /*116f0*/  UTMALDG.3D.MULTICAST [UR8], [UR30], UR29, desc[UR18] ;  /* 0x000012081e0073b4 */ /* 0x0001e4000801181d */
[----:B0-----:R-:W-:Y:S05]  /*11700*/  @P1 BRA `(.L_x_560) ;  /* 0xfffffffc003c1947 */ /* 0x001fea000383ffff */
.L_x_557:
[----:B------:R-:W-:Y:S05]  /*11710*/  BSYNC B1 ;  /* 0x0000000000017941 */ /* 0x000fea0003800000 */
.L_x_556:
[----:B------:R-:W2:Y:S01]  /*11720*/  LDL.LU R14, [R1+0x200] ;  /* 0x00020000010e7983 */ /* 0x000ea20000300800 */
[----:B------:R-:W-:Y:S01]  /*11730*/  LOP3.LUT P2, RZ, R8, 0xff, RZ, 0xc0, !PT ;  /* 0x000000ff08ff7812 */ /* 0x000fe2000784c0ff */
[----:B------:R-:W-:Y:S01]  /*11740*/  VIADD R6, R6, UR13 ;  /* 0x0000000d06067c36 */ /* 0x000fe20008000000 */
[----:B------:R-:W-:Y:S01]  /*11750*/  ULDC.64 UR8, c[0x0][0x650] ;  /* 0x0001940000087ab9 */ /* 0x000fe20000000a00 */
[----:B------:R-:W3:Y:S01]  /*11760*/  LDL.LU R12, [R1+0x204] ;  /* 0x00020400010c7983 */ /* 0x000ee20000300800 */
[----:B------:R-:W-:Y:S01]  /*11770*/  BSSY B1, `(.L_x_561) ;  /* 0x0000076000017945 */ /* 0x000fe20003800000 */
[----:B------:R-:W-:Y:S01]  /*11780*/  IMAD.MOV.U32 R9, RZ, RZ, -0x1 ;  /* 0xffffffffff097424 */ /* 0x000fe200078e00ff */
[----:B------:R-:W-:Y:S02]  /*11790*/  SHF.R.U32.HI R2, RZ, 0x2, R6 ;  /* 0x00000002ff027819 */ /* 0x000fe40000011606 */
[----:B------:R-:W-:Y:S02]  /*117a0*/  ISETP.GT.U32.AND P0, PT, R6, 0x3, PT ;  /* 0x000000030600780c */ /* 0x000fe40003f04070 */
[----:B------:R-:W-:-:S02]  /*117b0*/  LOP3.LUT R2, R2, 0x1, RZ, 0xc0, !PT ;  /* 0x0000000102027812 */ /* 0x000fc400078ec0ff */
[----:B------:R-:W-:Y:S01]  /*117c0*/  LOP3.LUT R6, R6, 0x3, RZ, 0xc0, !PT ;  /* 0x0000000306067812 */ /* 0x000fe200078ec0ff */
[----:B------:R-:W0:Y:S01]  /*117d0*/  @P2 S2R R3, SR_CgaCtaId ;  /* 0x0000000000032919 */ /* 0x000e220000008800 */
[----:B------:R-:W-:Y:S01]  /*117e0*/  ISETP.NE.U32.AND P1, PT, R2, 0x1, PT ;  /* 0x000000010200780c */ /* 0x000fe20003f25070 */
[----:B------:R-:W-:Y:S01]  /*117f0*/  IMAD.U32 R2, RZ, RZ, UR13 ;  /* 0x0000000dff027e24 */ /* 0x000fe2000f8e00ff */
[----:B------:R-:W-:Y:S02]  /*11800*/  PRMT R4, RZ, 0x7610, R4 ;  /* 0x00007610ff047816 */ /* 0x000fe40000000004 */
[----:B------:R-:W-:Y:S02]  /*11810*/  PRMT R8, RZ, 0x7610, R8 ;  /* 0x00007610ff087816 */ /* 0x000fe40000000008 */
[----:B------:R-:W-:Y:S02]  /*11820*/  ISETP.LT.U32.AND P0, PT, R2, 0x4, P0 ;  /* 0x000000040200780c */ /* 0x000fe40000701070 */
[----:B------:R-:W-:-:S04]  /*11830*/  @P2 MOV R2, 0x400 ;  /* 0x0000040000022802 */ /* 0x000fc80000000f00 */
[----:B0-----:R-:W-:Y:S01]  /*11840*/  @P2 LEA R2, R3, R2, 0x18 ;  /* 0x0000000203022211 */ /* 0x001fe200078ec0ff */
[----:B------:R-:W-:-:S03]  /*11850*/  IMAD.U32 R3, RZ, RZ, UR13 ;  /* 0x0000000dff037e24 */ /* 0x000fc6000f8e00ff */
[----:B------:R0:W-:Y:S02]  /*11860*/  @P2 SYNCS.ARRIVE.TRANS64.A1T0 RZ, [R2+URZ+0x58], RZ ;  /* 0x000058ff02ff29a7 */ /* 0x0001e4000810003f */
[----:B------:R-:W-:Y:S02]  /*11870*/  ISETP.GT.U32.AND P1, PT, R3, 0x3, !P1 ;  /* 0x000000030300780c */ /* 0x000fe40004f24070 */
[----:B------:R-:W-:Y:S02]  /*11880*/  SEL R3, RZ, 0x1, !P0 ;  /* 0x00000001ff037807 */ /* 0x000fe40004000000 */
[----:B0-----:R-:W-:-:S04]  /*11890*/  SEL R2, RZ, 0x1, !P1 ;  /* 0x00000001ff027807 */ /* 0x001fc80004800000 */
[----:B------:R-:W-:Y:S01]  /*118a0*/  LOP3.LUT R0, R2, R0, R3, 0x96, !PT ;  /* 0x0000000002007212 */ /* 0x000fe200078e9603 */
[----:B------:R-:W-:Y:S02]  /*118b0*/  IMAD.MOV.U32 R3, RZ, RZ, -0x1 ;  /* 0xffffffffff037424 */ /* 0x000fe400078e00ff */
[----:B------:R-:W-:Y:S01]  /*118c0*/  IMAD.MOV.U32 R2, RZ, RZ, -0x1 ;  /* 0xffffffffff027424 */ /* 0x000fe200078e00ff */
[----:B---3--:R-:W-:-:S04]  /*118d0*/  IADD3 R12, P0, R12, UR24, RZ ;  /* 0x000000180c0c7c10 */ /* 0x008fc8000ff1e0ff */
[----:B--2---:R-:W-:Y:S01]  /*118e0*/  IADD3.X R14, R14, UR15, RZ, P0, !PT ;  /* 0x0000000f0e0e7c10 */ /* 0x004fe200087fe4ff */
[----:B------:R0:W-:Y:S01]  /*118f0*/  STL [R1+0x204], R12 ;  /* 0x0002040c01007387 */ /* 0x0001e20000100800 */
[----:B------:R-:W-:-:S03]  /*11900*/  ISETP.GE.U32.AND P0, PT, R12, UR8, PT ;  /* 0x000000080c007c0c */ /* 0x000fc6000bf06070 */
[----:B------:R0:W-:Y:S01]  /*11910*/  STL [R1+0x200], R14 ;  /* 0x0002000e01007387 */ /* 0x0001e20000100800 */
[----:B------:R-:W-:-:S13]  /*11920*/  ISETP.GE.U32.AND.EX P0, PT, R14, UR9, PT, P0 ;  /* 0x000000090e007c0c */ /* 0x000fda000bf06100 */
[----:B0-----:R-:W-:Y:S05]  /*11930*/  @P0 BRA `(.L_x_562) ;  /* 0x0000000400640947 */ /* 0x001fea0003800000 */
[----:B------:R-:W0:Y:S01]  /*11940*/  S2R R7, SR_CTAID.X ;  /* 0x0000000000077919 */ /* 0x000e220000002500 */
[----:B------:R-:W-:Y:S01]  /*11950*/  ULDC UR8, c[0x0][0x150] ;  /* 0x0000540000087ab9 */ /* 0x000fe20000000800 */
[----:B------:R-:W1:Y:S01]  /*11960*/  LDC R4, c[0x0][0x144] ;  /* 0x00005100ff047b82 */ /* 0x000e620000000800 */
[----:B------:R-:W-:Y:S01]  /*11970*/  UISETP.NE.AND UP0, UPT, UR46, URZ, UPT ;  /* 0x0000003f2e00728c */ /* 0x000fe2000bf05270 */
[----:B------:R-:W2:Y:S01]  /*11980*/  S2R R5, SR_CTAID.Y ;  /* 0x0000000000057919 */ /* 0x000ea20000002600 */
[----:B------:R-:W-:-:S04]  /*11990*/  ULDC UR11, c[0x0][0x630] ;  /* 0x00018c00000b7ab9 */ /* 0x000fc80000000800 */
[----:B------:R-:W-:Y:S01]  /*119a0*/  PLOP3.LUT P0, PT, PT, PT, UP0, 0x80, 0x0 ;  /* 0x000000000000781c */ /* 0x000fe20003f0f008 */
[----:B------:R-:W3:Y:S01]  /*119b0*/  LDC R10, c[0x0][0x148] ;  /* 0x00005200ff0a7b82 */ /* 0x000ee20000000800 */
[----:B0-----:R-:W-:Y:S02]  /*119c0*/  I2FP.F32.U32 R2, R7 ;  /* 0x0000000700027245 */ /* 0x001fe40000201000 */
[----:B--2---:R-:W-:-:S03]  /*119d0*/  I2FP.F32.U32 R3, R5 ;  /* 0x0000000500037245 */ /* 0x004fc60000201000 */
[----:B------:R-:W-:Y:S01]  /*119e0*/  FMUL R2, R2, UR8 ;  /* 0x0000000802027c20 */ /* 0x000fe20008400000 */
[----:B------:R-:W-:Y:S02]  /*119f0*/  ULDC UR8, c[0x0][0x154] ;  /* 0x0000550000087ab9 */ /* 0x000fe40000000800 */
[----:B------:R-:W-:Y:S01]  /*11a00*/  FMUL R9, R3, UR8 ;  /* 0x0000000803097c20 */ /* 0x000fe20008400000 */
[----:B------:R-:W-:Y:S02]  /*11a10*/  ULDC.64 UR8, c[0x0][0x628] ;  /* 0x00018a0000087ab9 */ /* 0x000fe40000000a00 */
[----:B------:R-:W0:Y:S08]  /*11a20*/  F2I.U32.TRUNC.NTZ R2, R2 ;  /* 0x0000000200027305 */ /* 0x000e30000020f000 */
[----:B------:R-:W2:Y:S01]  /*11a30*/  F2I.U32.TRUNC.NTZ R9, R9 ;  /* 0x0000000900097305 */ /* 0x000ea2000020f000 */
[----:B0-----:R-:W-:-:S02]  /*11a40*/  IMAD.MOV R3, RZ, RZ, -R2 ;  /* 0x000000ffff037224 */ /* 0x001fc400078e0a02 */
[----:B------:R-:W-:Y:S02]  /*11a50*/  IMAD.MOV.U32 R2, RZ, RZ, R12 ;  /* 0x000000ffff027224 */ /* 0x000fe400078e000c */
[----:B-1----:R-:W-:Y:S02]  /*11a60*/  IMAD R7, R4, R3, R7 ;  /* 0x0000000304077224 */ /* 0x002fe400078e0207 */
[----:B--2---:R-:W-:-:S04]  /*11a70*/  IMAD.MOV R3, RZ, RZ, -R9 ;  /* 0x000000ffff037224 */ /* 0x004fc800078e0a09 */
[----:B---3--:R-:W-:Y:S01]  /*11a80*/  @P0 IMAD R7, R10, R3, R5 ;  /* 0x000000030a070224 */ /* 0x008fe200078e0205 */
[----:B------:R-:W-:Y:S01]  /*11a90*/  ISETP.NE.U32.AND P0, PT, RZ, UR8, PT ;  /* 0x00000008ff007c0c */ /* 0x000fe2000bf05070 */
[----:B------:R-:W-:-:S03]  /*11aa0*/  IMAD.MOV.U32 R3, RZ, RZ, R14 ;  /* 0x000000ffff037224 */ /* 0x000fc600078e000e */
[----:B------:R-:W-:-:S13]  /*11ab0*/  ISETP.NE.AND.EX P0, PT, RZ, UR9, PT, P0 ;  /* 0x00000009ff007c0c */ /* 0x000fda000bf05300 */
[----:B------:R-:W-:Y:S05]  /*11ac0*/  @!P0 BRA `(.L_x_563) ;  /* 0x0000000000288947 */ /* 0x000fea0003800000 */
[----:B------:R-:W-:Y:S02]  /*11ad0*/  ULDC UR10, c[0x0][0x634] ;  /* 0x00018d00000a7ab9 */ /* 0x000fe40000000800 */
[----:B------:R-:W-:-:S05]  /*11ae0*/  IADD3 R3, P0, R12, UR10, RZ ;  /* 0x0000000a0c037c10 */ /* 0x000fca000ff1e0ff */
[----:B------:R-:W-:-:S04]  /*11af0*/  IMAD.X R9, RZ, RZ, R14, P0 ;  /* 0x000000ffff097224 */ /* 0x000fc800000e060e */
[----:B------:R-:W-:-:S04]  /*11b00*/  IMAD.WIDE.U32 R4, R9, UR8, RZ ;  /* 0x0000000809047c25 */ /* 0x000fc8000f8e00ff */
[----:B------:R-:W-:-:S04]  /*11b10*/  IMAD.WIDE.U32 R4, P0, R3, UR9, R4 ;  /* 0x0000000903047c25 */ /* 0x000fc8000f800004 */
[----:B------:R-:W-:-:S04]  /*11b20*/  IMAD.WIDE.U32 R2, R3, UR8, RZ ;  /* 0x0000000803027c25 */ /* 0x000fc8000f8e00ff */
[----:B------:R-:W-:Y:S01]  /*11b30*/  IMAD.MOV.U32 R2, RZ, RZ, R5 ;  /* 0x000000ffff027224 */ /* 0x000fe200078e0005 */
[----:B------:R-:W-:Y:S01]  /*11b40*/  IADD3 RZ, P1, R3, R4, RZ ;  /* 0x0000000403ff7210 */ /* 0x000fe20007f3e0ff */
[----:B------:R-:W-:-:S04]  /*11b50*/  IMAD.X R3, RZ, RZ, RZ, P0 ;  /* 0x000000ffff037224 */ /* 0x000fc800000e06ff */
[----:B------:R-:W-:-:S08]  /*11b60*/  IMAD.WIDE.U32.X R2, R9, UR9, R2, P1 ;  /* 0x0000000909027c25 */ /* 0x000fd000088e0402 */
.L_x_563:
[--C-:B------:R-:W-:Y:S01]  /*11b70*/  SHF.R.U64 R9, R2, UR11, R3.reuse ;  /* 0x0000000b02097c19 */ /* 0x100fe20008001203 */
[----:B------:R-:W-:Y:S01]  /*11b80*/  ULDC.64 UR8, c[0x0][0x620] ;  /* 0x0001880000087ab9 */ /* 0x000fe20000000a00 */
[----:B------:R-:W-:Y:S01]  /*11b90*/  SHF.R.U32.HI R2, RZ, UR11, R3 ;  /* 0x0000000bff027c19 */ /* 0x000fe20008011603 */
[----:B------:R-:W-:Y:S01]  /*11ba0*/  IMAD.MOV.U32 R3, RZ, RZ, R14 ;  /* 0x000000ffff037224 */ /* 0x000fe200078e000e */
[----:B------:R-:W-:Y:S01]  /*11bb0*/  IADD3 R11, P0, RZ, -R9, RZ ;  /* 0x80000009ff0b7210 */ /* 0x000fe20007f1e0ff */
[----:B------:R-:W-:-:S04]  /*11bc0*/  ULDC.64 UR10, c[0x0][0x640] ;  /* 0x00019000000a7ab9 */ /* 0x000fc80000000a00 */
[----:B------:R-:W-:Y:S01]  /*11bd0*/  IMAD.X R2, RZ, RZ, ~R2, P0 ;  /* 0x000000ffff027224 */ /* 0x000fe200000e0e02 */
[----:B------:R-:W-:-:S03]  /*11be0*/  ISETP.NE.U32.AND P0, PT, RZ, UR10, PT ;  /* 0x0000000aff007c0c */ /* 0x000fc6000bf05070 */
[----:B------:R-:W-:Y:S01]  /*11bf0*/  IMAD R2, R2, UR8, RZ ;  /* 0x0000000802027c24 */ /* 0x000fe2000f8e02ff */
[----:B------:R-:W-:-:S03]  /*11c00*/  ISETP.NE.AND.EX P0, PT, RZ, UR11, PT, P0 ;  /* 0x0000000bff007c0c */ /* 0x000fc6000bf05300 */
[----:B------:R-:W-:Y:S02]  /*11c10*/  IMAD R5, R11, UR9, R2 ;  /* 0x000000090b057c24 */ /* 0x000fe4000f8e0202 */
[----:B------:R-:W-:-:S04]  /*11c20*/  IMAD.MOV.U32 R2, RZ, RZ, R12 ;  /* 0x000000ffff027224 */ /* 0x000fc800078e000c */
[----:B------:R-:W-:Y:S01]  /*11c30*/  IMAD.WIDE.U32 R2, R11, UR8, R2 ;  /* 0x000000080b027c25 */ /* 0x000fe2000f8e0002 */
[----:B------:R-:W-:-:S03]  /*11c40*/  ULDC UR8, c[0x0][0x618] ;  /* 0x0001860000087ab9 */ /* 0x000fc60000000800 */
[----:B------:R-:W-:-:S05]  /*11c50*/  IMAD.IADD R3, R3, 0x1, R5 ;  /* 0x0000000103037824 */ /* 0x000fca00078e0205 */
[--C-:B------:R-:W-:Y:S02]  /*11c60*/  SHF.R.U64 R10, R2, UR8, R3.reuse ;  /* 0x00000008020a7c19 */ /* 0x100fe40008001203 */
[----:B------:R-:W-:Y:S01]  /*11c70*/  SHF.R.U32.HI R3, RZ, UR8, R3 ;  /* 0x00000008ff037c19 */ /* 0x000fe20008011603 */
[----:B------:R-:W-:-:S03]  /*11c80*/  ULDC UR8, c[0x0][0x608] ;  /* 0x0001820000087ab9 */ /* 0x000fc60000000800 */
[--C-:B------:R-:W-:Y:S02]  /*11c90*/  SHF.R.U64 R12, R10, UR8, R3.reuse ;  /* 0x000000080a0c7c19 */ /* 0x100fe40008001203 */
[----:B------:R-:W-:Y:S01]  /*11ca0*/  SHF.R.U32.HI R3, RZ, UR8, R3 ;  /* 0x00000008ff037c19 */ /* 0x000fe20008011603 */
[----:B------:R-:W-:-:S03]  /*11cb0*/  ULDC UR8, c[0x0][0x658] ;  /* 0x0001960000087ab9 */ /* 0x000fc60000000800 */
[--C-:B------:R-:W-:Y:S02]  /*11cc0*/  SHF.R.U64 R11, R12, UR8, R3.reuse ;  /* 0x000000080c0b7c19 */ /* 0x100fe40008001203 */
[----:B------:R-:W-:-:S03]  /*11cd0*/  SHF.R.U32.HI R13, RZ, UR8, R3 ;  /* 0x00000008ff0d7c19 */ /* 0x000fc60008011603 */
[----:B------:R-:W-:Y:S02]  /*11ce0*/  IMAD.MOV.U32 R2, RZ, RZ, R11 ;  /* 0x000000ffff027224 */ /* 0x000fe400078e000b */
[----:B------:R-:W-:Y:S01]  /*11cf0*/  IMAD.MOV.U32 R3, RZ, RZ, R13 ;  /* 0x000000ffff037224 */ /* 0x000fe200078e000d */
[----:B------:R-:W-:Y:S06]  /*11d00*/  @!P0 BRA `(.L_x_564) ;  /* 0x0000000000288947 */ /* 0x000fec0003800000 */
        /* <DEDUP_REMOVED lines=10> */
.L_x_564:
[----:B------:R-:W-:Y:S01]  /*11db0*/  ULDC UR8, c[0x0][0x648] ;  /* 0x0001920000087ab9 */ /* 0x000fe20000000800 */
[----:B------:R-:W-:Y:S01]  /*11dc0*/  LOP3.LUT R12, R12, UR7, RZ, 0xc0, !PT ;  /* 0x000000070c0c7c12 */ /* 0x000fe2000f8ec0ff */
[----:B------:R-:W-:Y:S01]  /*11dd0*/  UISETP.NE.AND UP0, UPT, UR46, URZ, UPT ;  /* 0x0000003f2e00728c */ /* 0x000fe2000bf05270 */
[----:B------:R-:W-:Y:S01]  /*11de0*/  SHF.R.U64 R3, R2, UR8, R3 ;  /* 0x0000000802037c19 */ /* 0x000fe20008001203 */
[----:B------:R-:W-:Y:S01]  /*11df0*/  ULDC UR8, c[0x0][0x638] ;  /* 0x00018e0000087ab9 */ /* 0x000fe20000000800 */
[----:B------:R-:W-:-:S03]  /*11e00*/  LOP3.LUT R4, R10, UR4, RZ, 0xc0, !PT ;  /* 0x000000040a047c12 */ /* 0x000fc6000f8ec0ff */
[----:B------:R-:W-:Y:S01]  /*11e10*/  IMAD.MOV R2, RZ, RZ, -R3 ;  /* 0x000000ffff027224 */ /* 0x000fe200078e0a03 */
[----:B------:R-:W-:Y:S01]  /*11e20*/  PLOP3.LUT P0, PT, PT, PT, UP0, 0x40, 0x0 ;  /* 0x000000000000781c */ /* 0x000fe20003f0e808 */
[----:B------:R-:W-:Y:S01]  /*11e30*/  IMAD R12, R3, UR5, R12 ;  /* 0x00000005030c7c24 */ /* 0x000fe2000f8e020c */
[----:B------:R-:W-:Y:S01]  /*11e40*/  PLOP3.LUT P1, PT, PT, PT, UP0, 0x40, 0x0 ;  /* 0x000000000000781c */ /* 0x000fe20003f2e808 */
[----:B------:R-:W-:Y:S01]  /*11e50*/  IMAD R11, R2, UR8, R11 ;  /* 0x00000008020b7c24 */ /* 0x000fe2000f8e020b */
[----:B------:R-:W-:Y:S02]  /*11e60*/  ULDC UR8, c[0x0][0x610] ;  /* 0x0001840000087ab9 */ /* 0x000fe40000000800 */
[----:B------:R-:W-:Y:S01]  /*11e70*/  IMAD R7, R12, UR8, R7 ;  /* 0x000000080c077c24 */ /* 0x000fe2000f8e0207 */
[----:B------:R-:W-:Y:S02]  /*11e80*/  ULDC UR8, c[0x0][0x600] ;  /* 0x0001800000087ab9 */ /* 0x000fe40000000800 */
[----:B------:R-:W-:-:S05]  /*11e90*/  IMAD R4, R11, UR8, R4 ;  /* 0x000000080b047c24 */ /* 0x000fca000f8e0204 */
[----:B------:R-:W-:Y:S02]  /*11ea0*/  SEL R2, R4, R7, P0 ;  /* 0x0000000704027207 */ /* 0x000fe40000000000 */
[----:B------:R-:W-:Y:S01]  /*11eb0*/  SEL R3, R7, R4, P1 ;  /* 0x0000000407037207 */ /* 0x000fe20000800000 */
[----:B------:R-:W-:-:S07]  /*11ec0*/  IMAD.MOV.U32 R4, RZ, RZ, 0x1 ;  /* 0x00000001ff047424 */ /* 0x000fce00078e00ff */
.L_x_562:
[----:B------:R-:W-:Y:S05]  /*11ed0*/  BSYNC B1 ;  /* 0x0000000000017941 */ /* 0x000fea0003800000 */
.L_x_561:
[----:B------:R-:W-:-:S13]  /*11ee0*/  LOP3.LUT P0, RZ, R4, 0xff, RZ, 0xc0, !PT ;  /* 0x000000ff04ff7812 */ /* 0x000fda000780c0ff */
[----:B------:R-:W-:Y:S05]  /*11ef0*/  @P0 BRA `(.L_x_565) ;  /* 0xfffffff4000c0947 */ /* 0x000fea000383ffff */
[----:B------:R-:W-:Y:S05]  /*11f00*/  BSYNC B0 ;  /* 0x0000000000007941 */ /* 0x000fea0003800000 */
.L_x_554:
[----:B------:R-:W-:-:S03]  /*11f10*/  UMOV UR8, 0xffffffff ;  /* 0xffffffff00087882 */ /* 0x000fc60000000000 */
[----:B------:R-:W-:Y:S05]  /*11f20*/  BRA.DIV UR8, `(.L_x_566) ;  /* 0x0000000608187947 */ /* 0x000fea000b800000 */
[----:B------:R-:W-:-:S13]  /*11f30*/  ELECT P6, URZ, PT ;  /* 0x00000000003f782f */ /* 0x000fda00038c0000 */
.L_x_580:
[----:B------:R-:W-:Y:S04]  /*11f40*/  BSSY B0, `(.L_x_567) ;  /* 0x000002c000007945 */ /* 0x000fe80003800000 */
[----:B------:R-:W-:Y:S05]  /*11f50*/  @!P6 BRA `(.L_x_568) ;  /* 0x0000000000a8e947 */ /* 0x000fea0003800000 */
[----:B------:R-:W-:-:S04]  /*11f60*/  ULOP3.LUT UR8, UR40, 0x2, URZ, 0xfc, !UPT ;  /* 0x0000000228087892 */ /* 0x000fc8000f8efc3f */
[----:B------:R-:W-:-:S06]  /*11f70*/  UISETP.NE.AND UP0, UPT, UR8, 0x3, UPT ;  /* 0x000000030800788c */ /* 0x000fcc000bf05270 */
[----:B------:R-:W-:-:S13]  /*11f80*/  PLOP3.LUT P0, PT, PT, PT, UP0, 0x80, 0x0 ;  /* 0x000000000000781c */ /* 0x000fda0003f0f008 */
[----:B------:R-:W-:Y:S05]  /*11f90*/  @!P0 BRA `(.L_x_569) ;  /* 0x0000000000048947 */ /* 0x000fea0003800000 */
[----:B------:R-:W-:Y:S01]  /*11fa0*/  BPT.TRAP 0x1 ;  /* 0x000000040000795c */ /* 0x000fe20000300000 */
.L_x_569:
[----:B------:R-:W0:Y:S01]  /*11fb0*/  S2R R3, SR_CgaCtaId ;  /* 0x0000000000037919 */ /* 0x000e220000008800 */
[----:B------:R-:W-:-:S04]  /*11fc0*/  MOV R2, 0x400 ;  /* 0x0000040000027802 */ /* 0x000fc80000000f00 */
[----:B0-----:R-:W-:Y:S02]  /*11fd0*/  LEA R3, R3, R2, 0x18 ;  /* 0x0000000203037211 */ /* 0x001fe400078ec0ff */
[----:B------:R-:W-:-:S03]  /*11fe0*/  SHF.L.U32 R2, R0, 0x1f, RZ ;  /* 0x0000001f00027819 */ /* 0x000fc600000006ff */
[----:B------:R-:W-:-:S04]  /*11ff0*/  VIADD R3, R3, 0x20 ;  /* 0x0000002003037836 */ /* 0x000fc80000000000 */
[----:B------:R-:W-:-:S04]  /*12000*/  IMAD R5, R6, 0x8, R3 ;  /* 0x0000000806057824 */ /* 0x000fc800078e0203 */
[----:B------:R-:W0:Y:S02]  /*12010*/  SYNCS.PHASECHK.TRANS64.TRYWAIT P0, [R5+URZ], R2 ;  /* 0x00000002050075a7 */ /* 0x000e24000800017f */
[----:B0-----:R-:W-:Y:S05]  /*12020*/  @!P0 BRA `(.L_x_570) ;  /* 0x0000000000f88947 */ /* 0x001fea0003800000 */
.L_x_581:
[----:B------:R-:W-:-:S05]  /*12030*/  VIADD R6, R6, 0x1 ;  /* 0x0000000106067836 */ /* 0x000fca0000000000 */
[----:B------:R-:W-:-:S04]  /*12040*/  ISETP.NE.AND P0, PT, R6, 0x4, PT ;  /* 0x000000040600780c */ /* 0x000fc80003f05270 */
[----:B0-----:R-:W-:Y:S02]  /*12050*/  SEL R5, RZ, 0x1, P0 ;  /* 0x00000001ff057807 */ /* 0x001fe40000000000 */
[----:B------:R-:W-:Y:S02]  /*12060*/  SEL R6, R6, RZ, P0 ;  /* 0x000000ff06067207 */ /* 0x000fe40000000000 */
[----:B------:R-:W-:-:S03]  /*12070*/  LOP3.LUT R5, R0, R5, RZ, 0x3c, !PT ;  /* 0x0000000500057212 */ /* 0x000fc600078e3cff */
[----:B------:R-:W-:Y:S01]  /*12080*/  IMAD R7, R6, 0x8, R3 ;  /* 0x0000000806077824 */ /* 0x000fe200078e0203 */
[----:B------:R-:W-:-:S04]  /*12090*/  SHF.L.U32 R0, R5, 0x1f, RZ ;  /* 0x0000001f05007819 */ /* 0x000fc800000006ff */
[----:B------:R-:W0:Y:S02]  /*120a0*/  SYNCS.PHASECHK.TRANS64.TRYWAIT P0, [R7+URZ], R0 ;  /* 0x00000000070075a7 */ /* 0x000e24000800017f */
[----:B0-----:R-:W-:Y:S05]  /*120b0*/  @!P0 BRA `(.L_x_571) ;  /* 0x0000000000e88947 */ /* 0x001fea0003800000 */
.L_x_582:
[----:B0-----:R-:W-:-:S05]  /*120c0*/  VIADD R0, R6, 0x1 ;  /* 0x0000000106007836 */ /* 0x001fca0000000000 */
[----:B------:R-:W-:-:S04]  /*120d0*/  ISETP.NE.AND P0, PT, R0, 0x4, PT ;  /* 0x000000040000780c */ /* 0x000fc80003f05270 */
[----:B------:R-:W-:Y:S02]  /*120e0*/  SEL R2, RZ, 0x1, P0 ;  /* 0x00000001ff027807 */ /* 0x000fe40000000000 */
[----:B------:R-:W-:Y:S02]  /*120f0*/  SEL R4, R0, RZ, P0 ;  /* 0x000000ff00047207 */ /* 0x000fe40000000000 */
[----:B------:R-:W-:-:S03]  /*12100*/  LOP3.LUT R5, R5, R2, RZ, 0x3c, !PT ;  /* 0x0000000205057212 */ /* 0x000fc600078e3cff */
[----:B------:R-:W-:Y:S01]  /*12110*/  IMAD R7, R4, 0x8, R3 ;  /* 0x0000000804077824 */ /* 0x000fe200078e0203 */
[----:B------:R-:W-:-:S04]  /*12120*/  SHF.L.U32 R0, R5, 0x1f, RZ ;  /* 0x0000001f05007819 */ /* 0x000fc800000006ff */
[----:B------:R-:W0:Y:S02]  /*12130*/  SYNCS.PHASECHK.TRANS64.TRYWAIT P0, [R7+URZ], R0 ;  /* 0x00000000070075a7 */ /* 0x000e24000800017f */
[----:B0-----:R-:W-:Y:S05]  /*12140*/  @!P0 BRA `(.L_x_572) ;  /* 0x0000000000d88947 */ /* 0x001fea0003800000 */
.L_x_583:
[----:B0-----:R-:W-:-:S05]  /*12150*/  VIADD R0, R4, 0x1 ;  /* 0x0000000104007836 */ /* 0x001fca0000000000 */
[----:B------:R-:W-:-:S04]  /*12160*/  ISETP.NE.AND P0, PT, R0, 0x4, PT ;  /* 0x000000040000780c */ /* 0x000fc80003f05270 */
[----:B------:R-:W-:Y:S02]  /*12170*/  SEL R2, RZ, 0x1, P0 ;  /* 0x00000001ff027807 */ /* 0x000fe40000000000 */
[----:B------:R-:W-:Y:S02]  /*12180*/  SEL R0, R0, RZ, P0 ;  /* 0x000000ff00007207 */ /* 0x000fe40000000000 */
[----:B------:R-:W-:-:S03]  /*12190*/  LOP3.LUT R2, R5, R2, RZ, 0x3c, !PT ;  /* 0x0000000205027212 */ /* 0x000fc600078e3cff */
[----:B------:R-:W-:Y:S01]  /*121a0*/  IMAD R3, R0, 0x8, R3 ;  /* 0x0000000800037824 */ /* 0x000fe200078e0203 */
[----:B------:R-:W-:-:S07]  /*121b0*/  SHF.L.U32 R0, R2, 0x1f, RZ ;  /* 0x0000001f02007819 */ /* 0x000fce00000006ff */
.L_x_573:
[----:B0-----:R0:W1:Y:S02]  /*121c0*/  SYNCS.PHASECHK.TRANS64.TRYWAIT P0, [R3+URZ], R0 ;  /* 0x00000000030075a7 */ /* 0x001064000800017f */
[----:B-1----:R-:W-:Y:S05]  /*121d0*/  @!P0 NANOSLEEP.SYNCS 0x989680 ;  /* 0x009896800000895d */ /* 0x002fea0003900000 */
[----:B------:R-:W1:Y:S02]  /*121e0*/  @!P0 SYNCS.PHASECHK.TRANS64 P0, [R3+URZ], R0 ;  /* 0x00000000030085a7 */ /* 0x000e64000800007f */
[----:B-1----:R-:W-:Y:S05]  /*121f0*/  @!P0 BRA `(.L_x_573) ;  /* 0xfffffffc00f08947 */ /* 0x002fea000383ffff */
.L_x_568:
[----:B------:R-:W-:Y:S05]  /*12200*/  BSYNC B0 ;  /* 0x0000000000007941 */ /* 0x000fea0003800000 */
.L_x_567:
[----:B------:R-:W-:Y:S05]  /*12210*/  EXIT ;  /* 0x000000000000794d */ /* 0x000fea0003800000 */
.L_x_21:
[----:B--2---:R2:W3:Y:S02]  /*12220*/  SYNCS.PHASECHK.TRANS64.TRYWAIT P1, [R3+URZ], R2 ;  /* 0x00000002030075a7 */ /* 0x0044e4000802017f */
[----:B---3--:R-:W-:Y:S05]  /*12230*/  @!P1 NANOSLEEP.SYNCS 0x989680 ;  /* 0x009896800000995d */ /* 0x008fea0003900000 */
[----:B------:R-:W3:Y:S02]  /*12240*/  @!P1 SYNCS.PHASECHK.TRANS64 P1, [R3+URZ], R2 ;  /* 0x00000002030095a7 */ /* 0x000ee4000802007f */
[----:B---3--:R-:W-:Y:S05]  /*12250*/  @!P1 BRA `(.L_x_21) ;  /* 0xfffffffc00f09947 */ /* 0x008fea000383ffff */
[----:B------:R-:W-:Y:S05]  /*12260*/  BRA `(.L_x_20) ;  /* 0xfffffef400287947 */ /* 0x000fea000383ffff */
.L_x_26:
[----:B-1----:R1:W2:Y:S02]  /*12270*/  SYNCS.PHASECHK.TRANS64.TRYWAIT P1, [R5+URZ], R6 ;  /* 0x00000006050075a7 */ /* 0x0022a4000802017f */
[----:B--2---:R-:W-:Y:S05]  /*12280*/  @!P1 NANOSLEEP.SYNCS 0x989680 ;  /* 0x009896800000995d */ /* 0x004fea0003900000 */
[----:B------:R-:W2:Y:S02]  /*12290*/  @!P1 SYNCS.PHASECHK.TRANS64 P1, [R5+URZ], R6 ;  /* 0x00000006050095a7 */ /* 0x000ea4000802007f */
[----:B--2---:R-:W-:Y:S05]  /*122a0*/  @!P1 BRA `(.L_x_26) ;  /* 0xfffffffc00f09947 */ /* 0x004fea000383ffff */
[----:B------:R-:W-:Y:S05]  /*122b0*/  BRA `(.L_x_25) ;  /* 0xfffffef800cc7947 */ /* 0x000fea000383ffff */
.L_x_555:
[----:B------:R-:W-:Y:S01]  /*122c0*/  BSSY B1, `(.L_x_574) ;  /* 0x0000006000017945 */ /* 0x000fe20003800000 */
[----:B------:R-:W-:-:S07]  /*122d0*/  IMAD.MOV.U32 R15, RZ, RZ, -0x1 ;  /* 0xffffffffff0f7424 */ /* 0x000fce00078e00ff */
[----:B------:R-:W-:Y:S05]  /*122e0*/  WARPSYNC.COLLECTIVE R15, `(.L_x_575) ;  /* 0x000000000f0c7348 */ /* 0x000fea0003c00000 */
[----:B------:R-:W-:Y:S02]  /*122f0*/  ELECT P6, UR62, PT ;  /* 0x00000000003e782f */ /* 0x000fe400038c0000 */
[----:B------:R-:W-:Y:S01]  /*12300*/  MOV R14, UR62 ;  /* 0x0000003e000e7c02 */ /* 0x000fe20008000f00 */
[----:B------:R-:W-:Y:S10]  /*12310*/  ENDCOLLECTIVE ;  /* 0x000000000000791b */ /* 0x000ff40003800000 */
.L_x_575:
[----:B------:R-:W-:Y:S05]  /*12320*/  BSYNC B1 ;  /* 0x0000000000017941 */ /* 0x000fea0003800000 */
.L_x_574:
[----:B------:R-:W-:Y:S05]  /*12330*/  BRA `(.L_x_576) ;  /* 0xfffffff000087947 */ /* 0x000fea000383ffff */
.L_x_558:
[----:B0-----:R0:W2:Y:S02]  /*12340*/  SYNCS.PHASECHK.TRANS64.TRYWAIT P0, [R12+URZ+0x20], R7 ;  /* 0x000020070c0075a7 */ /* 0x0010a4000800017f */
[----:B--2---:R-:W-:Y:S05]  /*12350*/  @!P0 NANOSLEEP.SYNCS 0x989680 ;  /* 0x009896800000895d */ /* 0x004fea0003900000 */
[----:B------:R-:W2:Y:S02]  /*12360*/  @!P0 SYNCS.PHASECHK.TRANS64 P0, [R12+URZ+0x20], R7 ;  /* 0x000020070c0085a7 */ /* 0x000ea4000800007f */
[----:B--2---:R-:W-:Y:S05]  /*12370*/  @!P0 BRA `(.L_x_558) ;  /* 0xfffffffc00f08947 */ /* 0x004fea000383ffff */
[----:B------:R-:W-:Y:S05]  /*12380*/  BRA `(.L_x_577) ;  /* 0xfffffff000447947 */ /* 0x000fea000383ffff */
.L_x_566:
[----:B------:R-:W-:Y:S01]  /*12390*/  BSSY B0, `(.L_x_578) ;  /* 0x0000006000007945 */ /* 0x000fe20003800000 */
[----:B------:R-:W-:-:S07]  /*123a0*/  IMAD.MOV.U32 R15, RZ, RZ, -0x1 ;  /* 0xffffffffff0f7424 */ /* 0x000fce00078e00ff */
[----:B------:R-:W-:Y:S05]  /*123b0*/  WARPSYNC.COLLECTIVE R15, `(.L_x_579) ;  /* 0x000000000f0c7348 */ /* 0x000fea0003c00000 */
[----:B------:R-:W-:Y:S02]  /*123c0*/  ELECT P6, UR62, PT ;  /* 0x00000000003e782f */ /* 0x000fe400038c0000 */
[----:B------:R-:W-:Y:S01]  /*123d0*/  MOV R14, UR62 ;  /* 0x0000003e000e7c02 */ /* 0x000fe20008000f00 */
[----:B------:R-:W-:Y:S10]  /*123e0*/  ENDCOLLECTIVE ;  /* 0x000000000000791b */ /* 0x000ff40003800000 */
.L_x_579:
[----:B------:R-:W-:Y:S05]  /*123f0*/  BSYNC B0 ;  /* 0x0000000000007941 */ /* 0x000fea0003800000 */
.L_x_578:
[----:B------:R-:W-:Y:S05]  /*12400*/  BRA `(.L_x_580) ;  /* 0xfffffff800cc7947 */ /* 0x000fea000383ffff */
.L_x_570:
[----:B0-----:R0:W1:Y:S02]  /*12410*/  SYNCS.PHASECHK.TRANS64.TRYWAIT P0, [R5+URZ], R2 ;  /* 0x00000002050075a7 */ /* 0x001064000800017f */
[----:B-1----:R-:W-:Y:S05]  /*12420*/  @!P0 NANOSLEEP.SYNCS 0x989680 ;  /* 0x009896800000895d */ /* 0x002fea0003900000 */
[----:B------:R-:W1:Y:S02]  /*12430*/  @!P0 SYNCS.PHASECHK.TRANS64 P0, [R5+URZ], R2 ;  /* 0x00000002050085a7 */ /* 0x000e64000800007f */
[----:B-1----:R-:W-:Y:S05]  /*12440*/  @!P0 BRA `(.L_x_570) ;  /* 0xfffffffc00f08947 */ /* 0x002fea000383ffff */
[----:B------:R-:W-:Y:S05]  /*12450*/  BRA `(.L_x_581) ;  /* 0xfffffff800f47947 */ /* 0x000fea000383ffff */
.L_x_571:
[----:B0-----:R0:W1:Y:S02]  /*12460*/  SYNCS.PHASECHK.TRANS64.TRYWAIT P0, [R7+URZ], R0 ;  /* 0x00000000070075a7 */ /* 0x001064000800017f */
[----:B-1----:R-:W-:Y:S05]  /*12470*/  @!P0 NANOSLEEP.SYNCS 0x989680 ;  /* 0x009896800000895d */ /* 0x002fea0003900000 */
[----:B------:R-:W1:Y:S02]  /*12480*/  @!P0 SYNCS.PHASECHK.TRANS64 P0, [R7+URZ], R0 ;  /* 0x00000000070085a7 */ /* 0x000e64000800007f */
[----:B-1----:R-:W-:Y:S05]  /*12490*/  @!P0 BRA `(.L_x_571) ;  /* 0xfffffffc00f08947 */ /* 0x002fea000383ffff */
[----:B------:R-:W-:Y:S05]  /*124a0*/  BRA `(.L_x_582) ;  /* 0xfffffffc00047947 */ /* 0x000fea000383ffff */
.L_x_572:
[----:B0-----:R0:W1:Y:S02]  /*124b0*/  SYNCS.PHASECHK.TRANS64.TRYWAIT P0, [R7+URZ], R0 ;  /* 0x00000000070075a7 */ /* 0x001064000800017f */
[----:B-1----:R-:W-:Y:S05]  /*124c0*/  @!P0 NANOSLEEP.SYNCS 0x989680 ;  /* 0x009896800000895d */ /* 0x002fea0003900000 */
[----:B------:R-:W1:Y:S02]  /*124d0*/  @!P0 SYNCS.PHASECHK.TRANS64 P0, [R7+URZ], R0 ;  /* 0x00000000070085a7 */ /* 0x000e64000800007f */
[----:B-1----:R-:W-:Y:S05]  /*124e0*/  @!P0 BRA `(.L_x_572) ;  /* 0xfffffffc00f08947 */ /* 0x002fea000383ffff */
[----:B------:R-:W-:Y:S05]  /*124f0*/  BRA `(.L_x_583) ;  /* 0xfffffffc00147947 */ /* 0x000fea000383ffff */
.L_x_584:
[----:B------:R-:W-:-:S00]  /*12500*/  BRA `(.L_x_584) ;  /* 0xfffffffc00fc7947 */ /* 0x000fc0000383ffff */
[----:B------:R-:W-:-:S00]  /*12510*/  NOP ;  /* 0x0000000000007918 */ /* 0x000fc00000000000 */
        /* <DEDUP_REMOVED lines=14> */
.L_x_585:


//--------------------- .nv.global.init           --------------------------
	.section	.nv.global.init,"aw",@progbits
.nv.global.init:
	.type		$str$22,@object
	.size		$str$22,($str$23 - $str$22)
$str$22:
        /*0000*/ 	.byte	0x6b, 0x5f, 0x74, 0x69, 0x6c, 0x65, 0x5f, 0x63, 0x6f, 0x75, 0x6e, 0x74, 0x20, 0x3e, 0x3d, 0x20
        /*0010*/ 	.byte	0x31, 0x00
	.type		$str$23,@object
	.size		$str$23,(__unnamed_1 - $str$23)
$str$23:
        /*0012*/ 	.byte	0x2f, 0x74, 0x6d, 0x70, 0x2f, 0x63, 0x75, 0x74, 0x6c, 0x61, 0x73, 0x73, 0x5f, 0x73, 0x77, 0x65
        /*0022*/ 	.byte	0x65, 0x70, 0x5f, 0x73, 0x72, 0x63, 0x2f, 0x69, 0x6e, 0x63, 0x6c, 0x75, 0x64, 0x65, 0x2f, 0x63
        /*0032*/ 	.byte	0x75, 0x74, 0x6c, 0x61, 0x73, 0x73, 0x2f, 0x67, 0x65, 0x6d, 0x6d, 0x2f, 0x63, 0x6f, 0x6c, 0x6c
        /*0042*/ 	.byte	0x65, 0x63, 0x74, 0x69, 0x76, 0x65, 0x2f, 0x73, 0x6d, 0x39, 0x30, 0x5f, 0x6d, 0x6d, 0x61, 0x5f
        /*0052*/ 	.byte	0x74, 0x6d, 0x61, 0x5f, 0x67, 0x6d, 0x6d, 0x61, 0x5f, 0x73, 0x73, 0x5f, 0x77, 0x61, 0x72, 0x70
        /*0062*/ 	.byte	0x73, 0x70, 0x65, 0x63, 0x69, 0x61, 0x6c, 0x69, 0x7a, 0x65, 0x64, 0x2e, 0x68, 0x70, 0x70, 0x00
	.type		__unnamed_1,@object
	.size		__unnamed_1,(.L_0 - __unnamed_1)
__unnamed_1:
        /* <DEDUP_REMOVED lines=174> */
.L_0:


//--------------------- .nv.shared._ZN7cutlass13device_kernelINS_4gemm6kernel13GemmUniversalIN4cute5tupleIJiiiiEEENS1_10collective13CollectiveMmaINS1_34MainloopSm90TmaGmmaWarpSpecializedILi4ENS5_IJNS4_1CILi2EEENSA_ILi1EEESC_EEENS1_35KernelTmaWarpSpecializedCooperativeEEENS5_IJNSA_ILi256EEESG_NSA_ILi32EEEEEEaNS5_IJlSC_lEEEaSJ_NS4_8TiledMMAINS4_8MMA_AtomIJNS4_4SM904GMMA27MMA_64x256x32_S32S8S8_SS_TNEEEENS4_6LayoutISD_NS5_IJSC_NSA_ILi0EEESR_EEEEENS5_IJNS4_10UnderscoreESU_SU_EEEEENS4_13SM90_TMA_LOADENS4_14ComposedLayoutINS4_7SwizzleILi1ELi4ELi3EEENS4_18smem_ptr_flag_bitsILi8EEENSQ_INS5_IJNSA_ILi8EEESH_EEENS5_IJSH_SC_EEEEEEEvNS4_8identityENS4_23SM90_TMA_LOAD_MULTICASTES17_vS18_EENS_8epilogue10collective6detail29Sm90TmaWarpSpecializedAdapterINS1C_15DefaultEpilogueIaSJ_SJ_NS1B_6thread17LinearCombinationIaLi1EiiLNS1G_9ScaleType4KindE0ELNS_15FloatRoundStyleE2EaEENS1_15EpilogueDefaultEEEEEvvEEEEvNT_6ParamsE --------------------------
	.section	.nv.shared._ZN7cutlass13device_kernelINS_4gemm6kernel13GemmUniversalIN4cute5tupleIJiiiiEEENS1_10collective13CollectiveMmaINS1_34MainloopSm90TmaGmmaWarpSpecializedILi4ENS5_IJNS4_1CILi2EEENSA_ILi1EEESC_EEENS1_35KernelTmaWarpSpecializedCooperativeEEENS5_IJNSA_ILi256EEESG_NSA_ILi32EEEEEEaNS5_IJlSC_lEEEaSJ_NS4_8TiledMMAINS4_8MMA_AtomIJNS4_4SM904GMMA27MMA_64x256x32_S32S8S8_SS_TNEEEENS4_6LayoutISD_NS5_IJSC_NSA_ILi0EEESR_EEEEENS5_IJNS4_10UnderscoreESU_SU_EEEEENS4_13SM90_TMA_LOADENS4_14ComposedLayoutINS4_7SwizzleILi1ELi4ELi3EEENS4_18smem_ptr_flag_bitsILi8EEENSQ_INS5_IJNSA_ILi8EEESH_EEENS5_IJSH_SC_EEEEEEEvNS4_8identityENS4_23SM90_TMA_LOAD_MULTICASTES17_vS18_EENS_8epilogue10collective6detail29Sm90TmaWarpSpecializedAdapterINS1C_15DefaultEpilogueIaSJ_SJ_NS1B_6thread17LinearCombinationIaLi1EiiLNS1G_9ScaleType4KindE0ELNS_15FloatRoundStyleE2EaEENS1_15EpilogueDefaultEEEEEvvEEEEvNT_6ParamsE,"aw",@nobits
	.sectionflags	@""
	.align	16
	.zero		1024


//--------------------- .nv.shared.reserved.0     --------------------------
	.section	.nv.shared.reserved.0,"aw",@nobits
	.weak		__nv_reservedSMEM_offset_0_alias
	.size		__nv_reservedSMEM_offset_0_alias, 0, 0
	.other		__nv_reservedSMEM_offset_0_alias,@"STO_CUDA_RESERVED_SHARED STV_DEFAULT"
__nv_reservedSMEM_offset_0_alias:
	.zero		0


//--------------------- .nv.global                --------------------------
	.section	.nv.global,"aw",@nobits
.nv.global:
	.type		_ZN39_INTERNAL_8cdf5722_4_k_cu_2bb5ecd5_73874cute1_E,@object
	.size		_ZN39_INTERNAL_8cdf5722_4_k_cu_2bb5ecd5_73874cute1_E,(_ZN39_INTERNAL_8cdf5722_4_k_cu_2bb5ecd5_73874cuda3std3__45__cpo6cbeginE - _ZN39_INTERNAL_8cdf5722_4_k_cu_2bb5ecd5_73874cute1_E)
_ZN39_INTERNAL_8cdf5722_4_k_cu_2bb5ecd5_73874cute1_E:
	.zero		1
	.type		_ZN39_INTERNAL_8cdf5722_4_k_cu_2bb5ecd5_73874cuda3std3__45__cpo6cbeginE,@object
	.size		_ZN39_INTERNAL_8cdf5722_4_k_cu_2bb5ecd5_73874cuda3std3__45__cpo6cbeginE,(_ZN39_INTERNAL_8cdf5722_4_k_cu_2bb5ecd5_73874cuda3std3__48in_placeE - _ZN39_INTERNAL_8cdf5722_4_k_cu_2bb5ecd5_73874cuda3std3__45__cpo6cbeginE)
_ZN39_INTERNAL_8cdf5722_4_k_cu_2bb5ecd5_73874cuda3std3__45__cpo6cbeginE:
	.zero		1
	.type		_ZN39_INTERNAL_8cdf5722_4_k_cu_2bb5ecd5_73874cuda3std3__48in_placeE,@object
	.size		_ZN39_INTERNAL_8cdf5722_4_k_cu_2bb5ecd5_73874cuda3std3__48in_placeE,(_ZN39_INTERNAL_8cdf5722_4_k_cu_2bb5ecd5_73874cuda3std6ranges3__45__cpo9iter_moveE - _ZN39_INTERNAL_8cdf5722_4_k_cu_2bb5ecd5_73874cuda3std3__48in_placeE)
_ZN39_INTERNAL_8cdf5722_4_k_cu_2bb5ecd5_73874cuda3std3__48in_placeE:
	.zero		1
	.type		_ZN39_INTERNAL_8cdf5722_4_k_cu_2bb5ecd5_73874cuda3std6ranges3__45__cpo9iter_moveE,@object
	.size		_ZN39_INTERNAL_8cdf5722_4_k_cu_2bb5ecd5_73874cuda3std6ranges3__45__cpo9iter_moveE,(_ZN39_INTERNAL_8cdf5722_4_k_cu_2bb5ecd5_73874cuda3std3__45__cpo5beginE - _ZN39_INTERNAL_8cdf5722_4_k_cu_2bb5ecd5_73874cuda3std6ranges3__45__cpo9iter_moveE)
_ZN39_INTERNAL_8cdf5722_4_k_cu_2bb5ecd5_73874cuda3std6ranges3__45__cpo9iter_moveE:
	.zero		1
	.type		_ZN39_INTERNAL_8cdf5722_4_k_cu_2bb5ecd5_73874cuda3std3__45__cpo5beginE,@object
	.size		_ZN39_INTERNAL_8cdf5722_4_k_cu_2bb5ecd5_73874cuda3std3__45__cpo5beginE,(_ZN39_INTERNAL_8cdf5722_4_k_cu_2bb5ecd5_73874cuda3std3__441_GLOBAL__N__8cdf5722_4_k_cu_2bb5ecd5_73876ignoreE - _ZN39_INTERNAL_8cdf5722_4_k_cu_2bb5ecd5_73874cuda3std3__45__cpo5beginE)
_ZN39_INTERNAL_8cdf5722_4_k_cu_2bb5ecd5_73874cuda3std3__45__cpo5beginE:
	.zero		1
	.type		_ZN39_INTERNAL_8cdf5722_4_k_cu_2bb5ecd5_73874cuda3std3__441_GLOBAL__N__8cdf5722_4_k_cu_2bb5ecd5_73876ignoreE,@object
	.size		_ZN39_INTERNAL_8cdf5722_4_k_cu_2bb5ecd5_73874cuda3std3__441_GLOBAL__N__8cdf5722_4_k_cu_2bb5ecd5_73876ignoreE,(_ZN39_INTERNAL_8cdf5722_4_k_cu_2bb5ecd5_73874cute7productE - _ZN39_INTERNAL_8cdf5722_4_k_cu_2bb5ecd5_73874cuda3std3__441_GLOBAL__N__8cdf5722_4_k_cu_2bb5ecd5_73876ignoreE)
_ZN39_INTERNAL_8cdf5722_4_k_cu_2bb5ecd5_73874cuda3std3__441_GLOBAL__N__8cdf5722_4_k_cu_2bb5ecd5_73876ignoreE:
	.zero		1
	.type		_ZN39_INTERNAL_8cdf5722_4_k_cu_2bb5ecd5_73874cute7productE,@object
	.size		_ZN39_INTERNAL_8cdf5722_4_k_cu_2bb5ecd5_73874cute7productE,(_ZN39_INTERNAL_8cdf5722_4_k_cu_2bb5ecd5_73874cuda3std3__45__cpo3endE - _ZN39_INTERNAL_8cdf5722_4_k_cu_2bb5ecd5_73874cute7productE)
_ZN39_INTERNAL_8cdf5722_4_k_cu_2bb5ecd5_73874cute7productE:
	.zero		1
	.type		_ZN39_INTERNAL_8cdf5722_4_k_cu_2bb5ecd5_73874cuda3std3__45__cpo3endE,@object
	.size		_ZN39_INTERNAL_8cdf5722_4_k_cu_2bb5ecd5_73874cuda3std3__45__cpo3endE,(_ZN39_INTERNAL_8cdf5722_4_k_cu_2bb5ecd5_73874cuda3std3__419piecewise_constructE - _ZN39_INTERNAL_8cdf5722_4_k_cu_2bb5ecd5_73874cuda3std3__45__cpo3endE)
_ZN39_INTERNAL_8cdf5722_4_k_cu_2bb5ecd5_73874cuda3std3__45__cpo3endE:
	.zero		1
	.type		_ZN39_INTERNAL_8cdf5722_4_k_cu_2bb5ecd5_73874cuda3std3__419piecewise_constructE,@object
	.size		_ZN39_INTERNAL_8cdf5722_4_k_cu_2bb5ecd5_73874cuda3std3__419piecewise_constructE,(_ZN39_INTERNAL_8cdf5722_4_k_cu_2bb5ecd5_73874cuda3std3__45__cpo4cendE - _ZN39_INTERNAL_8cdf5722_4_k_cu_2bb5ecd5_73874cuda3std3__419piecewise_constructE)
_ZN39_INTERNAL_8cdf5722_4_k_cu_2bb5ecd5_73874cuda3std3__419piecewise_constructE:
	.zero		1
	.type		_ZN39_INTERNAL_8cdf5722_4_k_cu_2bb5ecd5_73874cuda3std3__45__cpo4cendE,@object
	.size		_ZN39_INTERNAL_8cdf5722_4_k_cu_2bb5ecd5_73874cuda3std3__45__cpo4cendE,(_ZN39_INTERNAL_8cdf5722_4_k_cu_2bb5ecd5_73874cuda3std6ranges3__45__cpo4swapE - _ZN39_INTERNAL_8cdf5722_4_k_cu_2bb5ecd5_73874cuda3std3__45__cpo4cendE)
_ZN39_INTERNAL_8cdf5722_4_k_cu_2bb5ecd5_73874cuda3std3__45__cpo4cendE:
	.zero		1
	.type		_ZN39_INTERNAL_8cdf5722_4_k_cu_2bb5ecd5_73874cuda3std6ranges3__45__cpo4swapE,@object
	.size		_ZN39_INTERNAL_8cdf5722_4_k_cu_2bb5ecd5_73874cuda3std6ranges3__45__cpo4swapE,(.L_8 - _ZN39_INTERNAL_8cdf5722_4_k_cu_2bb5ecd5_73874cuda3std6ranges3__45__cpo4swapE)
_ZN39_INTERNAL_8cdf5722_4_k_cu_2bb5ecd5_73874cuda3std6ranges3__45__cpo4swapE:
	.zero		1
.L_8:


//--------------------- .nv.constant0._ZN7cutlass13device_kernelINS_4gemm6kernel13GemmUniversalIN4cute5tupleIJiiiiEEENS1_10collective13CollectiveMmaINS1_34MainloopSm90TmaGmmaWarpSpecializedILi4ENS5_IJNS4_1CILi2EEENSA_ILi1EEESC_EEENS1_35KernelTmaWarpSpecializedCooperativeEEENS5_IJNSA_ILi256EEESG_NSA_ILi32EEEEEEaNS5_IJlSC_lEEEaSJ_NS4_8TiledMMAINS4_8MMA_AtomIJNS4_4SM904GMMA27MMA_64x256x32_S32S8S8_SS_TNEEEENS4_6LayoutISD_NS5_IJSC_NSA_ILi0EEESR_EEEEENS5_IJNS4_10UnderscoreESU_SU_EEEEENS4_13SM90_TMA_LOADENS4_14ComposedLayoutINS4_7SwizzleILi1ELi4ELi3EEENS4_18smem_ptr_flag_bitsILi8EEENSQ_INS5_IJNSA_ILi8EEESH_EEENS5_IJSH_SC_EEEEEEEvNS4_8identityENS4_23SM90_TMA_LOAD_MULTICASTES17_vS18_EENS_8epilogue10collective6detail29Sm90TmaWarpSpecializedAdapterINS1C_15DefaultEpilogueIaSJ_SJ_NS1B_6thread17LinearCombinationIaLi1EiiLNS1G_9ScaleType4KindE0ELNS_15FloatRoundStyleE2EaEENS1_15EpilogueDefaultEEEEEvvEEEEvNT_6ParamsE --------------------------
	.section	.nv.constant0._ZN7cutlass13device_kernelINS_4gemm6kernel13GemmUniversalIN4cute5tupleIJiiiiEEENS1_10collective13CollectiveMmaINS1_34MainloopSm90TmaGmmaWarpSpecializedILi4ENS5_IJNS4_1CILi2EEENSA_ILi1EEESC_EEENS1_35KernelTmaWarpSpecializedCooperativeEEENS5_IJNSA_ILi256EEESG_NSA_ILi32EEEEEEaNS5_IJlSC_lEEEaSJ_NS4_8TiledMMAINS4_8MMA_AtomIJNS4_4SM904GMMA27MMA_64x256x32_S32S8S8_SS_TNEEEENS4_6LayoutISD_NS5_IJSC_NSA_ILi0EEESR_EEEEENS5_IJNS4_10UnderscoreESU_SU_EEEEENS4_13SM90_TMA_LOADENS4_14ComposedLayoutINS4_7SwizzleILi1ELi4ELi3EEENS4_18smem_ptr_flag_bitsILi8EEENSQ_INS5_IJNSA_ILi8EEESH_EEENS5_IJSH_SC_EEEEEEEvNS4_8identityENS4_23SM90_TMA_LOAD_MULTICASTES17_vS18_EENS_8epilogue10collective6detail29Sm90TmaWarpSpecializedAdapterINS1C_15DefaultEpilogueIaSJ_SJ_NS1B_6thread17LinearCombinationIaLi1EiiLNS1G_9ScaleType4KindE0ELNS_15FloatRoundStyleE2EaEENS1_15EpilogueDefaultEEEEEvvEEEEvNT_6ParamsE,"a",@progbits
	.sectionflags	@""
	.align	4
.nv.constant0._ZN7cutlass13device_kernelINS_4gemm6kernel13GemmUniversalIN4cute5tupleIJiiiiEEENS1_10collective13CollectiveMmaINS1_34MainloopSm90TmaGmmaWarpSpecializedILi4ENS5_IJNS4_1CILi2EEENSA_ILi1EEESC_EEENS1_35KernelTmaWarpSpecializedCooperativeEEENS5_IJNSA_ILi256EEESG_NSA_ILi32EEEEEEaNS5_IJlSC_lEEEaSJ_NS4_8TiledMMAINS4_8MMA_AtomIJNS4_4SM904GMMA27MMA_64x256x32_S32S8S8_SS_TNEEEENS4_6LayoutISD_NS5_IJSC_NSA_ILi0EEESR_EEEEENS5_IJNS4_10UnderscoreESU_SU_EEEEENS4_13SM90_TMA_LOADENS4_14ComposedLayoutINS4_7SwizzleILi1ELi4ELi3EEENS4_18smem_ptr_flag_bitsILi8EEENSQ_INS5_IJNSA_ILi8EEESH_EEENS5_IJSH_SC_EEEEEEEvNS4_8identityENS4_23SM90_TMA_LOAD_MULTICASTES17_vS18_EENS_8epilogue10collective6detail29Sm90TmaWarpSpecializedAdapterINS1C_15DefaultEpilogueIaSJ_SJ_NS1B_6thread17LinearCombinationIaLi1EiiLNS1G_9ScaleType4KindE0ELNS_15FloatRoundStyleE2EaEENS1_15EpilogueDefaultEEEEEvvEEEEvNT_6ParamsE:
	.zero		1664


//--------------------- SYMBOLS --------------------------

	.type		.nv.reservedSmem.offset0,@object
	.size		.nv.reservedSmem.offset0,0x4
	.type		__assertfail,@function
